	.target	sm_100

	.elftype	@"ET_EXEC"


//--------------------- .note.nv.tkinfo           --------------------------
	.section	.note.nv.tkinfo,"",@"SHT_NOTE"
	.sectionflags	@"SHF_NOTE_NV_TKINFO"
	.tkinfo
        /*0018*/ 	.word	0x00000081
        /*0030*/ 	.string	""
        /*0030*/ 	.string	"ptxas"
        /*0030*/ 	.string	"Cuda compilation tools, release 12.9, V12.9.86"
        /*0030*/ 	.string	"Build cuda_12.9.r12.9/compiler.36037853_0"
        /*0030*/ 	.string	"-regUsageLevel 10 -arch sm_100f -m 64 "



//--------------------- .note.nv.cuver            --------------------------
	.section	.note.nv.cuver,"",@"SHT_NOTE"
	.sectionflags	@"SHF_NOTE_NV_CUVER"
        /*0018*/ 	.short	0x0001
        /*001a*/ 	.short	0x0064
        /*001c*/ 	.short	0x0001
        /*001e*/ 	.short	0x0000
        /*0020*/ 	.short	0x0001
        /*0022*/ 	.short	0x0000


//--------------------- .nv.info                  --------------------------
	.section	.nv.info,"",@"SHT_CUDA_INFO"
	.align	4


	//----- nvinfo : EIATTR_REGCOUNT
	.align		4
        /*0000*/ 	.byte	0x04, 0x2f
        /*0002*/ 	.short	(.L_15 - .L_14)
	.align		4
.L_14:
        /*0004*/ 	.word	index@(_ZN9deep_gemm24sm100_fp8_gemm_1d1d_implILN4cute4UMMA5MajorE0ELS3_0ELj0ELj4096ELj7168ELj128ELj32ELj128ELj1ELj128ELj128ELj64ELj10ELj128ELj128ELj1ELb0ELj128ELNS_8GemmTypeE0ELb0EN7cutlass10bfloat16_tENS_16EpilogueIdentityEEEvPijjj14CUtensorMap_stS9_S9_S9_S9_)
        /*0008*/ 	.word	0x00000027


	//----- nvinfo : EIATTR_FRAME_SIZE
	.align		4
.L_15:
        /*000c*/ 	.byte	0x04, 0x11
        /*000e*/ 	.short	(.L_17 - .L_16)
	.align		4
.L_16:
        /*0010*/ 	.word	index@($__internal_3_$__cuda_sm20_div_u16)
        /*0014*/ 	.word	0x00000000


	//----- nvinfo : EIATTR_FRAME_SIZE
	.align		4
.L_17:
        /*0018*/ 	.byte	0x04, 0x11
        /*001a*/ 	.short	(.L_19 - .L_18)
	.align		4
.L_18:
        /*001c*/ 	.word	index@($__internal_2_$__cuda_sm10x_tcgen05_guardrail_trap_unallocated_columns_being_dealloced)
        /*0020*/ 	.word	0x00000000


	//----- nvinfo : EIATTR_FRAME_SIZE
	.align		4
.L_19:
        /*0024*/ 	.byte	0x04, 0x11
        /*0026*/ 	.short	(.L_21 - .L_20)
	.align		4
.L_20:
        /*0028*/ 	.word	index@($__internal_1_$__cuda_sm10x_tcgen05_guardrail_trap_phase_invalid_during_alloc)
        /*002c*/ 	.word	0x00000000


	//----- nvinfo : EIATTR_FRAME_SIZE
	.align		4
.L_21:
        /*0030*/ 	.byte	0x04, 0x11
        /*0032*/ 	.short	(.L_23 - .L_22)
	.align		4
.L_22:
        /*0034*/ 	.word	index@($__internal_0_$__cuda_sm10x_tcgen05_guardrail_trap_col_being_dealloced_not_returned_by_alloc)
        /*0038*/ 	.word	0x00000000


	//----- nvinfo : EIATTR_FRAME_SIZE
	.align		4
.L_23:
        /*003c*/ 	.byte	0x04, 0x11
        /*003e*/ 	.short	(.L_25 - .L_24)
	.align		4
.L_24:
        /*0040*/ 	.word	index@(_ZN9deep_gemm24sm100_fp8_gemm_1d1d_implILN4cute4UMMA5MajorE0ELS3_0ELj0ELj4096ELj7168ELj128ELj32ELj128ELj1ELj128ELj128ELj64ELj10ELj128ELj128ELj1ELb0ELj128ELNS_8GemmTypeE0ELb0EN7cutlass10bfloat16_tENS_16EpilogueIdentityEEEvPijjj14CUtensorMap_stS9_S9_S9_S9_)
        /*0044*/ 	.word	0x00000000


	//----- nvinfo : EIATTR_MIN_STACK_SIZE
	.align		4
.L_25:
        /*0048*/ 	.byte	0x04, 0x12
        /*004a*/ 	.short	(.L_27 - .L_26)
	.align		4
.L_26:
        /*004c*/ 	.word	index@(_ZN9deep_gemm24sm100_fp8_gemm_1d1d_implILN4cute4UMMA5MajorE0ELS3_0ELj0ELj4096ELj7168ELj128ELj32ELj128ELj1ELj128ELj128ELj64ELj10ELj128ELj128ELj1ELb0ELj128ELNS_8GemmTypeE0ELb0EN7cutlass10bfloat16_tENS_16EpilogueIdentityEEEvPijjj14CUtensorMap_stS9_S9_S9_S9_)
        /*0050*/ 	.word	0x00000000
.L_27:


//--------------------- .nv.info._ZN9deep_gemm24sm100_fp8_gemm_1d1d_implILN4cute4UMMA5MajorE0ELS3_0ELj0ELj4096ELj7168ELj128ELj32ELj128ELj1ELj128ELj128ELj64ELj10ELj128ELj128ELj1ELb0ELj128ELNS_8GemmTypeE0ELb0EN7cutlass10bfloat16_tENS_16EpilogueIdentityEEEvPijjj14CUtensorMap_stS9_S9_S9_S9_ --------------------------
	.section	.nv.info._ZN9deep_gemm24sm100_fp8_gemm_1d1d_implILN4cute4UMMA5MajorE0ELS3_0ELj0ELj4096ELj7168ELj128ELj32ELj128ELj1ELj128ELj128ELj64ELj10ELj128ELj128ELj1ELb0ELj128ELNS_8GemmTypeE0ELb0EN7cutlass10bfloat16_tENS_16EpilogueIdentityEEEvPijjj14CUtensorMap_stS9_S9_S9_S9_,"",@"SHT_CUDA_INFO"
	.sectionflags	@""
	.align	4


	//----- nvinfo : EIATTR_CUDA_API_VERSION
	.align		4
        /*0000*/ 	.byte	0x04, 0x37
        /*0002*/ 	.short	(.L_29 - .L_28)
.L_28:
        /*0004*/ 	.word	0x00000081


	//----- nvinfo : EIATTR_KPARAM_INFO
	.align		4
.L_29:
        /*0008*/ 	.byte	0x04, 0x17
        /*000a*/ 	.short	(.L_31 - .L_30)
.L_30:
        /*000c*/ 	.word	0x00000000
        /*0010*/ 	.short	0x0008
        /*0012*/ 	.short	0x0240
        /*0014*/ 	.byte	0x00, 0xf0, 0x01, 0x02


	//----- nvinfo : EIATTR_KPARAM_INFO
	.align		4
.L_31:
        /*0018*/ 	.byte	0x04, 0x17
        /*001a*/ 	.short	(.L_33 - .L_32)
.L_32:
        /*001c*/ 	.word	0x00000000
        /*0020*/ 	.short	0x0007
        /*0022*/ 	.short	0x01c0
        /*0024*/ 	.byte	0x00, 0xf0, 0x01, 0x02


	//----- nvinfo : EIATTR_KPARAM_INFO
	.align		4
.L_33:
        /*0028*/ 	.byte	0x04, 0x17
        /*002a*/ 	.short	(.L_35 - .L_34)
.L_34:
        /*002c*/ 	.word	0x00000000
        /*0030*/ 	.short	0x0006
        /*0032*/ 	.short	0x0140
        /*0034*/ 	.byte	0x00, 0xf0, 0x01, 0x02


	//----- nvinfo : EIATTR_KPARAM_INFO
	.align		4
.L_35:
        /*0038*/ 	.byte	0x04, 0x17
        /*003a*/ 	.short	(.L_37 - .L_36)
.L_36:
        /*003c*/ 	.word	0x00000000
        /*0040*/ 	.short	0x0005
        /*0042*/ 	.short	0x00c0
        /*0044*/ 	.byte	0x00, 0xf0, 0x01, 0x02


	//----- nvinfo : EIATTR_KPARAM_INFO
	.align		4
.L_37:
        /*0048*/ 	.byte	0x04, 0x17
        /*004a*/ 	.short	(.L_39 - .L_38)
.L_38:
        /*004c*/ 	.word	0x00000000
        /*0050*/ 	.short	0x0004
        /*0052*/ 	.short	0x0040
        /*0054*/ 	.byte	0x00, 0xf0, 0x01, 0x02


	//----- nvinfo : EIATTR_KPARAM_INFO
	.align		4
.L_39:
        /*0058*/ 	.byte	0x04, 0x17
        /*005a*/ 	.short	(.L_41 - .L_40)
.L_40:
        /*005c*/ 	.word	0x00000000
        /*0060*/ 	.short	0x0003
        /*0062*/ 	.short	0x0010
        /*0064*/ 	.byte	0x00, 0xf0, 0x11, 0x00


	//----- nvinfo : EIATTR_KPARAM_INFO
	.align		4
.L_41:
        /*0068*/ 	.byte	0x04, 0x17
        /*006a*/ 	.short	(.L_43 - .L_42)
.L_42:
        /*006c*/ 	.word	0x00000000
        /*0070*/ 	.short	0x0002
        /*0072*/ 	.short	0x000c
        /*0074*/ 	.byte	0x00, 0xf0, 0x11, 0x00


	//----- nvinfo : EIATTR_KPARAM_INFO
	.align		4
.L_43:
        /*0078*/ 	.byte	0x04, 0x17
        /*007a*/ 	.short	(.L_45 - .L_44)
.L_44:
        /*007c*/ 	.word	0x00000000
        /*0080*/ 	.short	0x0001
        /*0082*/ 	.short	0x0008
        /*0084*/ 	.byte	0x00, 0xf0, 0x11, 0x00


	//----- nvinfo : EIATTR_KPARAM_INFO
	.align		4
.L_45:
        /*0088*/ 	.byte	0x04, 0x17
        /*008a*/ 	.short	(.L_47 - .L_46)
.L_46:
        /*008c*/ 	.word	0x00000000
        /*0090*/ 	.short	0x0000
        /*0092*/ 	.short	0x0000
        /*0094*/ 	.byte	0x00, 0xf5, 0x21, 0x00


	//----- nvinfo : EIATTR_AT_ENTRY_FRAGMENTS
	.align		4
.L_47:
        /*0098*/ 	.byte	0x04, 0x4f
        /*009a*/ 	.short	(.L_49 - .L_48)


	//   ....[0]....
.L_48:
        /*009c*/ 	.word	0x00000004


	//----- nvinfo : EIATTR_RESERVED_SMEM_USED
	.align		4
.L_49:
        /*00a0*/ 	.byte	0x01, 0x41
	.zero		2


	//----- nvinfo : EIATTR_SPARSE_MMA_MASK
	.align		4
        /*00a4*/ 	.byte	0x03, 0x50
        /*00a6*/ 	.short	0x0000


	//----- nvinfo : EIATTR_TCGEN05_1CTA_USED
	.align		4
        /*00a8*/ 	.byte	0x01, 0x51
	.zero		2


	//----- nvinfo : EIATTR_MAXREG_COUNT
	.align		4
        /*00ac*/ 	.byte	0x03, 0x1b
        /*00ae*/ 	.short	0x00ff


	//----- nvinfo : EIATTR_NUM_BARRIERS
	.align		4
        /*00b0*/ 	.byte	0x02, 0x4c
        /*00b2*/ 	.byte	0x09
	.zero		1


	//----- nvinfo : EIATTR_INT_WARP_WIDE_INSTR_OFFSETS
	.align		4
        /*00b4*/ 	.byte	0x04, 0x31
        /*00b6*/ 	.short	(.L_51 - .L_50)


	//   ....[0]....
.L_50:
        /*00b8*/ 	.word	0x00002eb0


	//   ....[1]....
        /*00bc*/ 	.word	0x00002ed0


	//----- nvinfo : EIATTR_COOP_GROUP_MASK_REGIDS
	.align		4
.L_51:
        /*00c0*/ 	.byte	0x04, 0x29
        /*00c2*/ 	.short	(.L_53 - .L_52)


	//   ....[0]....
.L_52:
        /*00c4*/ 	.word	0xffffffff


	//   ....[1]....
        /*00c8*/ 	.word	0xffffffff


	//   ....[2]....
        /*00cc*/ 	.word	0xffffffff


	//   ....[3]....
        /*00d0*/ 	.word	0xffffffff


	//   ....[4]....
        /*00d4*/ 	.word	0xffffffff


	//   ....[5]....
        /*00d8*/ 	.word	0xffffffff


	//   ....[6]....
        /*00dc*/ 	.word	0xffffffff


	//   ....[7]....
        /*00e0*/ 	.word	0xffffffff


	//   ....[8]....
        /*00e4*/ 	.word	0xffffffff


	//   ....[9]....
        /*00e8*/ 	.word	0xffffffff


	//   ....[10]....
        /*00ec*/ 	.word	0xffffffff


	//   ....[11]....
        /*00f0*/ 	.word	0xffffffff


	//   ....[12]....
        /*00f4*/ 	.word	0xffffffff


	//----- nvinfo : EIATTR_COOP_GROUP_INSTR_OFFSETS
	.align		4
.L_53:
        /*00f8*/ 	.byte	0x04, 0x28
        /*00fa*/ 	.short	(.L_55 - .L_54)


	//   ....[0]....
.L_54:
        /*00fc*/ 	.word	0x00000030


	//   ....[1]....
        /*0100*/ 	.word	0x00000590


	//   ....[2]....
        /*0104*/ 	.word	0x00000850


	//   ....[3]....
        /*0108*/ 	.word	0x00000cc0


	//   ....[4]....
        /*010c*/ 	.word	0x00000d50


	//   ....[5]....
        /*0110*/ 	.word	0x000012f0


	//   ....[6]....
        /*0114*/ 	.word	0x00001310


	//   ....[7]....
        /*0118*/ 	.word	0x00001330


	//   ....[8]....
        /*011c*/ 	.word	0x00001580


	//   ....[9]....
        /*0120*/ 	.word	0x000015b0


	//   ....[10]....
        /*0124*/ 	.word	0x000015f0


	//   ....[11]....
        /*0128*/ 	.word	0x00002dd0


	//   ....[12]....
        /*012c*/ 	.word	0x00002f90


	//----- nvinfo : EIATTR_VRC_CTA_INIT_COUNT
	.align		4
.L_55:
        /*0130*/ 	.byte	0x02, 0x4a
        /*0132*/ 	.byte	0x80
	.zero		1


	//----- nvinfo : EIATTR_MBARRIER_INSTR_OFFSETS
	.align		4
        /*0134*/ 	.byte	0x04, 0x39
        /*0136*/ 	.short	(.L_57 - .L_56)


	//   ....[0]....
.L_56:
        /*0138*/ 	.word	0x00000330
        /*013c*/ 	.word	0x000000ff
        /*0140*/ 	.word	0x00038800
        /*0144*/ 	.short	0x0100
        /*0146*/ 	.byte	0x05
	.zero		1


	//   ....[1]....
        /*0148*/ 	.word	0x00000340
        /*014c*/ 	.word	0x000000ff
        /*0150*/ 	.word	0x00038850
        /*0154*/ 	.short	0x0100
        /*0156*/ 	.byte	0x05
	.zero		1


	//   ....[2]....
        /*0158*/ 	.word	0x00000350
        /*015c*/ 	.word	0x000000ff
        /*0160*/ 	.word	0x000388a0
        /*0164*/ 	.short	0x0100
        /*0166*/ 	.byte	0x05
	.zero		1


	//   ....[3]....
        /*0168*/ 	.word	0x00000360
        /*016c*/ 	.word	0x000000ff
        /*0170*/ 	.word	0x00038808
        /*0174*/ 	.short	0x0100
        /*0176*/ 	.byte	0x05
	.zero		1


	//   ....[4]....
        /*0178*/ 	.word	0x00000370
        /*017c*/ 	.word	0x000000ff
        /*0180*/ 	.word	0x00038858
        /*0184*/ 	.short	0x0100
        /*0186*/ 	.byte	0x05
	.zero		1


	//   ....[5]....
        /*0188*/ 	.word	0x00000380
        /*018c*/ 	.word	0x000000ff
        /*0190*/ 	.word	0x000388a8
        /*0194*/ 	.short	0x0100
        /*0196*/ 	.byte	0x05
	.zero		1


	//   ....[6]....
        /*0198*/ 	.word	0x00000390
        /*019c*/ 	.word	0x000000ff
        /*01a0*/ 	.word	0x00038810
        /*01a4*/ 	.short	0x0100
        /*01a6*/ 	.byte	0x05
	.zero		1


	//   ....[7]....
        /*01a8*/ 	.word	0x000003a0
        /*01ac*/ 	.word	0x000000ff
        /*01b0*/ 	.word	0x00038860
        /*01b4*/ 	.short	0x0100
        /*01b6*/ 	.byte	0x05
	.zero		1


	//   ....[8]....
        /*01b8*/ 	.word	0x000003b0
        /*01bc*/ 	.word	0x000000ff
        /*01c0*/ 	.word	0x000388b0
        /*01c4*/ 	.short	0x0100
        /*01c6*/ 	.byte	0x05
	.zero		1


	//   ....[9]....
        /*01c8*/ 	.word	0x000003c0
        /*01cc*/ 	.word	0x000000ff
        /*01d0*/ 	.word	0x00038818
        /*01d4*/ 	.short	0x0100
        /*01d6*/ 	.byte	0x05
	.zero		1


	//   ....[10]....
        /*01d8*/ 	.word	0x000003d0
        /*01dc*/ 	.word	0x000000ff
        /*01e0*/ 	.word	0x00038868
        /*01e4*/ 	.short	0x0100
        /*01e6*/ 	.byte	0x05
	.zero		1


	//   ....[11]....
        /*01e8*/ 	.word	0x000003e0
        /*01ec*/ 	.word	0x000000ff
        /*01f0*/ 	.word	0x000388b8
        /*01f4*/ 	.short	0x0100
        /*01f6*/ 	.byte	0x05
	.zero		1


	//   ....[12]....
        /*01f8*/ 	.word	0x000003f0
        /*01fc*/ 	.word	0x000000ff
        /*0200*/ 	.word	0x00038820
        /*0204*/ 	.short	0x0100
        /*0206*/ 	.byte	0x05
	.zero		1


	//   ....[13]....
        /*0208*/ 	.word	0x00000400
        /*020c*/ 	.word	0x000000ff
        /*0210*/ 	.word	0x00038870
        /*0214*/ 	.short	0x0100
        /*0216*/ 	.byte	0x05
	.zero		1


	//   ....[14]....
        /*0218*/ 	.word	0x00000410
        /*021c*/ 	.word	0x000000ff
        /*0220*/ 	.word	0x000388c0
        /*0224*/ 	.short	0x0100
        /*0226*/ 	.byte	0x05
	.zero		1


	//   ....[15]....
        /*0228*/ 	.word	0x00000420
        /*022c*/ 	.word	0x000000ff
        /*0230*/ 	.word	0x00038828
        /*0234*/ 	.short	0x0100
        /*0236*/ 	.byte	0x05
	.zero		1


	//   ....[16]....
        /*0238*/ 	.word	0x00000430
        /*023c*/ 	.word	0x000000ff
        /*0240*/ 	.word	0x00038878
        /*0244*/ 	.short	0x0100
        /*0246*/ 	.byte	0x05
	.zero		1


	//   ....[17]....
        /*0248*/ 	.word	0x00000440
        /*024c*/ 	.word	0x000000ff
        /*0250*/ 	.word	0x000388c8
        /*0254*/ 	.short	0x0100
        /*0256*/ 	.byte	0x05
	.zero		1


	//   ....[18]....
        /*0258*/ 	.word	0x00000450
        /*025c*/ 	.word	0x000000ff
        /*0260*/ 	.word	0x00038830
        /*0264*/ 	.short	0x0100
        /*0266*/ 	.byte	0x05
	.zero		1


	//   ....[19]....
        /*0268*/ 	.word	0x00000460
        /*026c*/ 	.word	0x000000ff
        /*0270*/ 	.word	0x00038880
        /*0274*/ 	.short	0x0100
        /*0276*/ 	.byte	0x05
	.zero		1


	//   ....[20]....
        /*0278*/ 	.word	0x00000470
        /*027c*/ 	.word	0x000000ff
        /*0280*/ 	.word	0x000388d0
        /*0284*/ 	.short	0x0100
        /*0286*/ 	.byte	0x05
	.zero		1


	//   ....[21]....
        /*0288*/ 	.word	0x00000480
        /*028c*/ 	.word	0x000000ff
        /*0290*/ 	.word	0x00038838
        /*0294*/ 	.short	0x0100
        /*0296*/ 	.byte	0x05
	.zero		1


	//   ....[22]....
        /*0298*/ 	.word	0x00000490
        /*029c*/ 	.word	0x000000ff
        /*02a0*/ 	.word	0x00038888
        /*02a4*/ 	.short	0x0100
        /*02a6*/ 	.byte	0x05
	.zero		1


	//   ....[23]....
        /*02a8*/ 	.word	0x000004a0
        /*02ac*/ 	.word	0x000000ff
        /*02b0*/ 	.word	0x000388d8
        /*02b4*/ 	.short	0x0100
        /*02b6*/ 	.byte	0x05
	.zero		1


	//   ....[24]....
        /*02b8*/ 	.word	0x000004b0
        /*02bc*/ 	.word	0x000000ff
        /*02c0*/ 	.word	0x00038840
        /*02c4*/ 	.short	0x0100
        /*02c6*/ 	.byte	0x05
	.zero		1


	//   ....[25]....
        /*02c8*/ 	.word	0x000004c0
        /*02cc*/ 	.word	0x000000ff
        /*02d0*/ 	.word	0x00038890
        /*02d4*/ 	.short	0x0100
        /*02d6*/ 	.byte	0x05
	.zero		1


	//   ....[26]....
        /*02d8*/ 	.word	0x000004d0
        /*02dc*/ 	.word	0x000000ff
        /*02e0*/ 	.word	0x000388e0
        /*02e4*/ 	.short	0x0100
        /*02e6*/ 	.byte	0x05
	.zero		1


	//   ....[27]....
        /*02e8*/ 	.word	0x000004e0
        /*02ec*/ 	.word	0x000000ff
        /*02f0*/ 	.word	0x00038848
        /*02f4*/ 	.short	0x0100
        /*02f6*/ 	.byte	0x05
	.zero		1


	//   ....[28]....
        /*02f8*/ 	.word	0x000004f0
        /*02fc*/ 	.word	0x000000ff
        /*0300*/ 	.word	0x00038898
        /*0304*/ 	.short	0x0100
        /*0306*/ 	.byte	0x05
	.zero		1


	//   ....[29]....
        /*0308*/ 	.word	0x00000500
        /*030c*/ 	.word	0x000000ff
        /*0310*/ 	.word	0x000388e8
        /*0314*/ 	.short	0x0100
        /*0316*/ 	.byte	0x05
	.zero		1


	//   ....[30]....
        /*0318*/ 	.word	0x00000510
        /*031c*/ 	.word	0x000000ff
        /*0320*/ 	.word	0x000388f0
        /*0324*/ 	.short	0x0100
        /*0326*/ 	.byte	0x05
	.zero		1


	//   ....[31]....
        /*0328*/ 	.word	0x00000520
        /*032c*/ 	.word	0x000000ff
        /*0330*/ 	.word	0x00038900
        /*0334*/ 	.short	0x0100
        /*0336*/ 	.byte	0x05
	.zero		1


	//   ....[32]....
        /*0338*/ 	.word	0x00000530
        /*033c*/ 	.word	0x000000ff
        /*0340*/ 	.word	0x000388f8
        /*0344*/ 	.short	0x0100
        /*0346*/ 	.byte	0x05
	.zero		1


	//   ....[33]....
        /*0348*/ 	.word	0x00000540
        /*034c*/ 	.word	0x000000ff
        /*0350*/ 	.word	0x00038908
        /*0354*/ 	.short	0x0100
        /*0356*/ 	.byte	0x05
	.zero		1


	//   ....[34]....
        /*0358*/ 	.word	0x00000b40
        /*035c*/ 	.word	0x00000007
        /*0360*/ 	.word	0x00038800
        /*0364*/ 	.short	0x010a
        /*0366*/ 	.byte	0xff
	.zero		1


	//   ....[35]....
        /*0368*/ 	.word	0x00000dc0
        /*036c*/ 	.word	0x00000006
        /*0370*/ 	.word	0x00000000
        /*0374*/ 	.short	0x0101
        /*0376*/ 	.byte	0xff
	.zero		1


	//   ....[36]....
        /*0378*/ 	.word	0x00000dd0
        /*037c*/ 	.word	0x00000002
        /*0380*/ 	.word	0x00038800
        /*0384*/ 	.short	0x010a
        /*0386*/ 	.byte	0xff
	.zero		1


	//   ....[37]....
        /*0388*/ 	.word	0x00000e70
        /*038c*/ 	.word	0x00000002
        /*0390*/ 	.word	0x00000000
        /*0394*/ 	.short	0x0101
        /*0396*/ 	.byte	0xff
	.zero		1


	//   ....[38]....
        /*0398*/ 	.word	0x00001160
        /*039c*/ 	.word	0x00000000
        /*03a0*/ 	.word	0x00038900
        /*03a4*/ 	.short	0x010a
        /*03a6*/ 	.byte	0x08
	.zero		1


	//   ....[39]....
        /*03a8*/ 	.word	0x000011e0
        /*03ac*/ 	.word	0x000000ff
        /*03b0*/ 	.word	0x000388a0
        /*03b4*/ 	.short	0x010a
        /*03b6*/ 	.byte	0x0a
	.zero		1


	//   ....[40]....
        /*03b8*/ 	.word	0x00001550
        /*03bc*/ 	.word	0x000000ff
        /*03c0*/ 	.word	0x000388a0
        /*03c4*/ 	.short	0x010a
        /*03c6*/ 	.byte	0x0d
	.zero		1


	//   ....[41]....
        /*03c8*/ 	.word	0x00001b40
        /*03cc*/ 	.word	0x00000010
        /*03d0*/ 	.word	0x00000050
        /*03d4*/ 	.short	0x010a
        /*03d6*/ 	.byte	0xff
	.zero		1


	//   ....[42]....
        /*03d8*/ 	.word	0x00001ea0
        /*03dc*/ 	.word	0x0000000b
        /*03e0*/ 	.word	0x00000050
        /*03e4*/ 	.short	0x010a
        /*03e6*/ 	.byte	0xff
	.zero		1


	//   ....[43]....
        /*03e8*/ 	.word	0x000020f0
        /*03ec*/ 	.word	0x00000009
        /*03f0*/ 	.word	0x00000050
        /*03f4*/ 	.short	0x010a
        /*03f6*/ 	.byte	0xff
	.zero		1


	//   ....[44]....
        /*03f8*/ 	.word	0x000022c0
        /*03fc*/ 	.word	0x0000000d
        /*0400*/ 	.word	0x00000050
        /*0404*/ 	.short	0x010a
        /*0406*/ 	.byte	0xff
	.zero		1


	//   ....[45]....
        /*0408*/ 	.word	0x000027b0
        /*040c*/ 	.word	0x00000003
        /*0410*/ 	.word	0x000388f0
        /*0414*/ 	.short	0x010a
        /*0416*/ 	.byte	0xff
	.zero		1


	//   ....[46]....
        /*0418*/ 	.word	0x00002b20
        /*041c*/ 	.word	0x00000003
        /*0420*/ 	.word	0x00000000
        /*0424*/ 	.short	0x0101
        /*0426*/ 	.byte	0xff
	.zero		1


	//   ....[47]....
        /*0428*/ 	.word	0x00002fc0
        /*042c*/ 	.word	0x00000007
        /*0430*/ 	.word	0x00038800
        /*0434*/ 	.short	0x010a
        /*0436*/ 	.byte	0xff
	.zero		1


	//   ....[48]....
        /*0438*/ 	.word	0x00003030
        /*043c*/ 	.word	0x00000002
        /*0440*/ 	.word	0x00038800
        /*0444*/ 	.short	0x010a
        /*0446*/ 	.byte	0xff
	.zero		1


	//   ....[49]....
        /*0448*/ 	.word	0x000030b0
        /*044c*/ 	.word	0x00000000
        /*0450*/ 	.word	0x00038900
        /*0454*/ 	.short	0x010a
        /*0456*/ 	.byte	0xff
	.zero		1


	//   ....[50]....
        /*0458*/ 	.word	0x00003120
        /*045c*/ 	.word	0x00000002
        /*0460*/ 	.word	0x000388a0
        /*0464*/ 	.short	0x010a
        /*0466*/ 	.byte	0xff
	.zero		1


	//   ....[51]....
        /*0468*/ 	.word	0x00003190
        /*046c*/ 	.word	0x00000002
        /*0470*/ 	.word	0x000388a0
        /*0474*/ 	.short	0x010a
        /*0476*/ 	.byte	0xff
	.zero		1


	//   ....[52]....
        /*0478*/ 	.word	0x00003200
        /*047c*/ 	.word	0x00000010
        /*0480*/ 	.word	0x00000050
        /*0484*/ 	.short	0x010a
        /*0486*/ 	.byte	0xff
	.zero		1


	//   ....[53]....
        /*0488*/ 	.word	0x00003270
        /*048c*/ 	.word	0x0000000b
        /*0490*/ 	.word	0x00000050
        /*0494*/ 	.short	0x010a
        /*0496*/ 	.byte	0xff
	.zero		1


	//   ....[54]....
        /*0498*/ 	.word	0x000032e0
        /*049c*/ 	.word	0x00000009
        /*04a0*/ 	.word	0x00000050
        /*04a4*/ 	.short	0x010a
        /*04a6*/ 	.byte	0xff
	.zero		1


	//   ....[55]....
        /*04a8*/ 	.word	0x00003350
        /*04ac*/ 	.word	0x0000000d
        /*04b0*/ 	.word	0x00000050
        /*04b4*/ 	.short	0x010a
        /*04b6*/ 	.byte	0xff
	.zero		1


	//   ....[56]....
        /*04b8*/ 	.word	0x000033c0
        /*04bc*/ 	.word	0x00000003
        /*04c0*/ 	.word	0x000388f0
        /*04c4*/ 	.short	0x010a
        /*04c6*/ 	.byte	0xff
	.zero		1


	//----- nvinfo : EIATTR_NUM_MBARRIERS
	.align		4
.L_57:
        /*04c8*/ 	.byte	0x03, 0x38
        /*04ca*/ 	.short	0x0022


	//----- nvinfo : EIATTR_EXIT_INSTR_OFFSETS
	.align		4
        /*04cc*/ 	.byte	0x04, 0x1c
        /*04ce*/ 	.short	(.L_59 - .L_58)


	//   ....[0]....
.L_58:
        /*04d0*/ 	.word	0x00000940


	//   ....[1]....
        /*04d4*/ 	.word	0x00000ec0


	//   ....[2]....
        /*04d8*/ 	.word	0x00000fc0


	//   ....[3]....
        /*04dc*/ 	.word	0x00001870


	//   ....[4]....
        /*04e0*/ 	.word	0x000018e0


	//   ....[5]....
        /*04e4*/ 	.word	0x000024e0


	//   ....[6]....
        /*04e8*/ 	.word	0x00002540


	//   ....[7]....
        /*04ec*/ 	.word	0x00002db0


	//   ....[8]....
        /*04f0*/ 	.word	0x00002fa0


	//----- nvinfo : EIATTR_MAX_THREADS
	.align		4
.L_59:
        /*04f4*/ 	.byte	0x04, 0x05
        /*04f6*/ 	.short	(.L_61 - .L_60)
.L_60:
        /*04f8*/ 	.word	0x00000100
        /*04fc*/ 	.word	0x00000001
        /*0500*/ 	.word	0x00000001


	//----- nvinfo : EIATTR_CRS_STACK_SIZE
	.align		4
.L_61:
        /*0504*/ 	.byte	0x04, 0x1e
        /*0506*/ 	.short	(.L_63 - .L_62)
.L_62:
        /*0508*/ 	.word	0x00000000


	//----- nvinfo : EIATTR_CBANK_PARAM_SIZE
	.align		4
.L_63:
        /*050c*/ 	.byte	0x03, 0x19
        /*050e*/ 	.short	0x02c0


	//----- nvinfo : EIATTR_PARAM_CBANK
	.align		4
        /*0510*/ 	.byte	0x04, 0x0a
        /*0512*/ 	.short	(.L_65 - .L_64)
	.align		4
.L_64:
        /*0514*/ 	.word	index@(.nv.constant0._ZN9deep_gemm24sm100_fp8_gemm_1d1d_implILN4cute4UMMA5MajorE0ELS3_0ELj0ELj4096ELj7168ELj128ELj32ELj128ELj1ELj128ELj128ELj64ELj10ELj128ELj128ELj1ELb0ELj128ELNS_8GemmTypeE0ELb0EN7cutlass10bfloat16_tENS_16EpilogueIdentityEEEvPijjj14CUtensorMap_stS9_S9_S9_S9_)
        /*0518*/ 	.short	0x0380
        /*051a*/ 	.short	0x02c0


	//----- nvinfo : EIATTR_SW_WAR
	.align		4
.L_65:
        /*051c*/ 	.byte	0x04, 0x36
        /*051e*/ 	.short	(.L_67 - .L_66)
.L_66:
        /*0520*/ 	.word	0x00000008
.L_67:


//--------------------- .nv.compat                --------------------------
	.section	.nv.compat,"",@"SHT_CUDA_COMPAT_INFO"
	.align	4
        /*0000*/ 	.byte	0x02, 0x02, 0x02, 0x00, 0x02, 0x05, 0x05, 0x00, 0x02, 0x03, 0x01, 0x00, 0x02, 0x06, 0x01, 0x00


//--------------------- .nv.callgraph             --------------------------
	.section	.nv.callgraph,"",@"SHT_CUDA_CALLGRAPH"
	.align	4
	.sectionentsize	8
	.align		4
        /*0000*/ 	.word	0x00000000
	.align		4
        /*0004*/ 	.word	0xffffffff
	.align		4
        /*0008*/ 	.word	0x00000000
	.align		4
        /*000c*/ 	.word	0xfffffffe
	.align		4
        /*0010*/ 	.word	0x00000000
	.align		4
        /*0014*/ 	.word	0xfffffffd
	.align		4
        /*0018*/ 	.word	0x00000000
	.align		4
        /*001c*/ 	.word	0xfffffffc


//--------------------- .nv.constant4             --------------------------
	.section	.nv.constant4,"a",@progbits
	.align	8
	.align		8
.nv.constant4:
        /*0000*/ 	.dword	_ZN45_INTERNAL_f044f573_9_kernel_cu_c28e7406_964994cuda3std3__45__cpo5beginE
	.align		8
        /*0008*/ 	.dword	_ZN45_INTERNAL_f044f573_9_kernel_cu_c28e7406_964994cuda3std3__45__cpo3endE
	.align		8
        /*0010*/ 	.dword	_ZN45_INTERNAL_f044f573_9_kernel_cu_c28e7406_964994cuda3std3__45__cpo6cbeginE
	.align		8
        /*0018*/ 	.dword	_ZN45_INTERNAL_f044f573_9_kernel_cu_c28e7406_964994cuda3std3__45__cpo4cendE
	.align		8
        /*0020*/ 	.dword	_ZN45_INTERNAL_f044f573_9_kernel_cu_c28e7406_964994cuda3std3__447_GLOBAL__N__f044f573_9_kernel_cu_c28e7406_964996ignoreE
	.align		8
        /*0028*/ 	.dword	_ZN45_INTERNAL_f044f573_9_kernel_cu_c28e7406_964994cuda3std3__419piecewise_constructE
	.align		8
        /*0030*/ 	.dword	_ZN45_INTERNAL_f044f573_9_kernel_cu_c28e7406_964994cuda3std3__48in_placeE
	.align		8
        /*0038*/ 	.dword	_ZN45_INTERNAL_f044f573_9_kernel_cu_c28e7406_964994cuda3std6ranges3__45__cpo4swapE
	.align		8
        /*0040*/ 	.dword	_ZN45_INTERNAL_f044f573_9_kernel_cu_c28e7406_964994cuda3std6ranges3__45__cpo9iter_moveE
	.align		8
        /*0048*/ 	.dword	_ZN45_INTERNAL_f044f573_9_kernel_cu_c28e7406_964994cute7productE
	.align		8
        /*0050*/ 	.dword	_ZN45_INTERNAL_f044f573_9_kernel_cu_c28e7406_964994cute1_E


//--------------------- .text._ZN9deep_gemm24sm100_fp8_gemm_1d1d_implILN4cute4UMMA5MajorE0ELS3_0ELj0ELj4096ELj7168ELj128ELj32ELj128ELj1ELj128ELj128ELj64ELj10ELj128ELj128ELj1ELb0ELj128ELNS_8GemmTypeE0ELb0EN7cutlass10bfloat16_tENS_16EpilogueIdentityEEEvPijjj14CUtensorMap_stS9_S9_S9_S9_ --------------------------
	.section	.text._ZN9deep_gemm24sm100_fp8_gemm_1d1d_implILN4cute4UMMA5MajorE0ELS3_0ELj0ELj4096ELj7168ELj128ELj32ELj128ELj1ELj128ELj128ELj64ELj10ELj128ELj128ELj1ELb0ELj128ELNS_8GemmTypeE0ELb0EN7cutlass10bfloat16_tENS_16EpilogueIdentityEEEvPijjj14CUtensorMap_stS9_S9_S9_S9_,"ax",@progbits
	.align	128
        .global         _ZN9deep_gemm24sm100_fp8_gemm_1d1d_implILN4cute4UMMA5MajorE0ELS3_0ELj0ELj4096ELj7168ELj128ELj32ELj128ELj1ELj128ELj128ELj64ELj10ELj128ELj128ELj1ELb0ELj128ELNS_8GemmTypeE0ELb0EN7cutlass10bfloat16_tENS_16EpilogueIdentityEEEvPijjj14CUtensorMap_stS9_S9_S9_S9_
        .type           _ZN9deep_gemm24sm100_fp8_gemm_1d1d_implILN4cute4UMMA5MajorE0ELS3_0ELj0ELj4096ELj7168ELj128ELj32ELj128ELj1ELj128ELj128ELj64ELj10ELj128ELj128ELj1ELb0ELj128ELNS_8GemmTypeE0ELb0EN7cutlass10bfloat16_tENS_16EpilogueIdentityEEEvPijjj14CUtensorMap_stS9_S9_S9_S9_,@function
        .size           _ZN9deep_gemm24sm100_fp8_gemm_1d1d_implILN4cute4UMMA5MajorE0ELS3_0ELj0ELj4096ELj7168ELj128ELj32ELj128ELj1ELj128ELj128ELj64ELj10ELj128ELj128ELj1ELb0ELj128ELNS_8GemmTypeE0ELb0EN7cutlass10bfloat16_tENS_16EpilogueIdentityEEEvPijjj14CUtensorMap_stS9_S9_S9_S9_,(.L_x_66 - _ZN9deep_gemm24sm100_fp8_gemm_1d1d_implILN4cute4UMMA5MajorE0ELS3_0ELj0ELj4096ELj7168ELj128ELj32ELj128ELj1ELj128ELj128ELj64ELj10ELj128ELj128ELj1ELb0ELj128ELNS_8GemmTypeE0ELb0EN7cutlass10bfloat16_tENS_16EpilogueIdentityEEEvPijjj14CUtensorMap_stS9_S9_S9_S9_)
        .other          _ZN9deep_gemm24sm100_fp8_gemm_1d1d_implILN4cute4UMMA5MajorE0ELS3_0ELj0ELj4096ELj7168ELj128ELj32ELj128ELj1ELj128ELj128ELj64ELj10ELj128ELj128ELj1ELb0ELj128ELNS_8GemmTypeE0ELb0EN7cutlass10bfloat16_tENS_16EpilogueIdentityEEEvPijjj14CUtensorMap_stS9_S9_S9_S9_,@"STO_CUDA_ENTRY STV_DEFAULT"
_ZN9deep_gemm24sm100_fp8_gemm_1d1d_implILN4cute4UMMA5MajorE0ELS3_0ELj0ELj4096ELj7168ELj128ELj32ELj128ELj1ELj128ELj128ELj64ELj10ELj128ELj128ELj1ELb0ELj128ELNS_8GemmTypeE0ELb0EN7cutlass10bfloat16_tENS_16EpilogueIdentityEEEvPijjj14CUtensorMap_stS9_S9_S9_S9_:
.text._ZN9deep_gemm24sm100_fp8_gemm_1d1d_implILN4cute4UMMA5MajorE0ELS3_0ELj0ELj4096ELj7168ELj128ELj32ELj128ELj1ELj128ELj128ELj64ELj10ELj128ELj128ELj1ELb0ELj128ELNS_8GemmTypeE0ELb0EN7cutlass10bfloat16_tENS_16EpilogueIdentityEEEvPijjj14CUtensorMap_stS9_S9_S9_S9_:
[----:B------:R-:W1:Y:S01]  /*0000*/  LDC R1, c[0x0][0x37c] ;  /* 0x0000df00ff017b82 */ /* 0x000e620000000800 */
[----:B------:R-:W2:Y:S02]  /*0010*/  S2R R0, SR_TID.X ;  /* 0x0000000000007919 */ /* 0x000ea40000002100 */
[----:B--2---:R-:W-:-:S05]  /*0020*/  SHF.R.U32.HI R0, RZ, 0x5, R0 ;  /* 0x00000005ff007819 */ /* 0x004fca0000011600 */
[----:B------:R-:W2:Y:S02]  /*0030*/  SHFL.IDX PT, R25, R0, RZ, 0x1f ;  /* 0x00001fff00197589 */ /* 0x000ea400000e0000 */
[----:B--2---:R-:W-:-:S13]  /*0040*/  ISETP.NE.AND P0, PT, R25, 0x2, PT ;  /* 0x000000021900780c */ /* 0x004fda0003f05270 */
[----:B-1----:R-:W-:Y:S05]  /*0050*/  @!P0 BRA `(.L_x_0) ;  /* 0x0000000400488947 */ /* 0x002fea0003800000 */
[----:B------:R-:W-:-:S13]  /*0060*/  ISETP.NE.AND P0, PT, R25, 0x1, PT ;  /* 0x000000011900780c */ /* 0x000fda0003f05270 */
[----:B------:R-:W-:Y:S05]  /*0070*/  @!P0 BRA `(.L_x_1) ;  /* 0x0000000000608947 */ /* 0x000fea0003800000 */
[----:B------:R-:W-:-:S13]  /*0080*/  ISETP.NE.AND P0, PT, R25, RZ, PT ;  /* 0x000000ff1900720c */ /* 0x000fda0003f05270 */
[----:B------:R-:W-:Y:S05]  /*0090*/  @P0 BRA `(.L_x_2) ;  /* 0x0000000400f00947 */ /* 0x000fea0003800000 */
[----:B------:R-:W-:Y:S01]  /*00a0*/  ELECT P0, URZ, PT ;  /* 0x0000000000ff782f */ /* 0x000fe20003800000 */
[----:B------:R-:W-:-:S12]  /*00b0*/  BSSY.RECONVERGENT B0, `(.L_x_3) ;  /* 0x0000013000007945 */ /* 0x000fd80003800200 */
[----:B------:R-:W-:Y:S05]  /*00c0*/  @!P0 BRA `(.L_x_4) ;  /* 0x0000000000448947 */ /* 0x000fea0003800000 */
[----:B------:R-:W1:Y:S02]  /*00d0*/  LDCU.64 UR4, c[0x0][0x348] ;  /* 0x00006900ff0477ac */ /* 0x000e640008000a00 */
[----:B-1----:R-:W-:Y:S02]  /*00e0*/  UIADD3 UR12, UP4, UPT, UR4, 0x40, URZ ;  /* 0x00000040040c7890 */ /* 0x002fe4000ff9e0ff */
[----:B------:R-:W-:Y:S02]  /*00f0*/  UIADD3 UR10, UP3, UPT, UR4, 0xc0, URZ ;  /* 0x000000c0040a7890 */ /* 0x000fe4000ff7e0ff */
[----:B------:R-:W-:Y:S02]  /*0100*/  UIADD3 UR8, UP2, UPT, UR4, 0x140, URZ ;  /* 0x0000014004087890 */ /* 0x000fe4000ff5e0ff */
[----:B------:R-:W-:Y:S02]  /*0110*/  UIADD3 UR6, UP1, UPT, UR4, 0x1c0, URZ ;  /* 0x000001c004067890 */ /* 0x000fe4000ff3e0ff */
[----:B------:R-:W-:-:S02]  /*0120*/  UIADD3 UR4, UP0, UPT, UR4, 0x240, URZ ;  /* 0x0000024004047890 */ /* 0x000fc4000ff1e0ff */
[----:B------:R-:W-:Y:S02]  /*0130*/  UIADD3.X UR13, UPT, UPT, URZ, UR5, URZ, UP4, !UPT ;  /* 0x00000005ff0d7290 */ /* 0x000fe4000a7fe4ff */
[----:B------:R-:W-:Y:S02]  /*0140*/  UIADD3.X UR11, UPT, UPT, URZ, UR5, URZ, UP3, !UPT ;  /* 0x00000005ff0b7290 */ /* 0x000fe40009ffe4ff */
[----:B------:R-:W-:Y:S02]  /*0150*/  UIADD3.X UR9, UPT, UPT, URZ, UR5, URZ, UP2, !UPT ;  /* 0x00000005ff097290 */ /* 0x000fe400097fe4ff */
[----:B------:R-:W-:Y:S02]  /*0160*/  UIADD3.X UR7, UPT, UPT, URZ, UR5, URZ, UP1, !UPT ;  /* 0x00000005ff077290 */ /* 0x000fe40008ffe4ff */
[----:B------:R-:W-:Y:S01]  /*0170*/  UIADD3.X UR5, UPT, UPT, URZ, UR5, URZ, UP0, !UPT ;  /* 0x00000005ff057290 */ /* 0x000fe200087fe4ff */
[----:B------:R1:W-:Y:S02]  /*0180*/  UTMACCTL.PF [UR12] ;  /* 0x000000000c0079b9 */ /* 0x0003e40008040000 */
[----:B------:R1:W-:Y:S02]  /*0190*/  UTMACCTL.PF [UR10] ;  /* 0x000000000a0079b9 */ /* 0x0003e40008040000 */
[----:B------:R1:W-:Y:S02]  /*01a0*/  UTMACCTL.PF [UR8] ;  /* 0x00000000080079b9 */ /* 0x0003e40008040000 */
[----:B------:R1:W-:Y:S02]  /*01b0*/  UTMACCTL.PF [UR6] ;  /* 0x00000000060079b9 */ /* 0x0003e40008040000 */
[----:B------:R1:W-:Y:S02]  /*01c0*/  UTMACCTL.PF [UR4] ;  /* 0x00000000040079b9 */ /* 0x0003e40008040000 */
[----:B-1----:R-:W-:Y:S01]  /*01d0*/  NOP ;  /* 0x0000000000007918 */ /* 0x002fe20000000000 */
.L_x_4:
[----:B------:R-:W-:Y:S05]  /*01e0*/  BSYNC.RECONVERGENT B0 ;  /* 0x0000000000007941 */ /* 0x000fea0003800200 */
.L_x_3:
[----:B------:R-:W-:Y:S05]  /*01f0*/  BRA `(.L_x_2) ;  /* 0x0000000400987947 */ /* 0x000fea0003800000 */
.L_x_1:
[----:B------:R-:W-:Y:S01]  /*0200*/  ELECT P0, URZ, PT ;  /* 0x0000000000ff782f */ /* 0x000fe20003800000 */
[----:B------:R-:W-:-:S12]  /*0210*/  BSSY.RECONVERGENT B0, `(.L_x_5) ;  /* 0x0000035000007945 */ /* 0x000fd80003800200 */
[----:B------:R-:W-:Y:S05]  /*0220*/  @!P0 BRA `(.L_x_6) ;  /* 0x0000000000cc8947 */ /* 0x000fea0003800000 */
[----:B------:R-:W1:Y:S01]  /*0230*/  S2UR UR5, SR_CgaCtaId ;  /* 0x00000000000579c3 */ /* 0x000e620000008800 */
[----:B------:R-:W-:Y:S01]  /*0240*/  UMOV UR7, 0x400 ;  /* 0x0000040000077882 */ /* 0x000fe20000000000 */
[----:B------:R-:W-:Y:S01]  /*0250*/  UMOV UR6, 0x1 ;  /* 0x0000000100067882 */ /* 0x000fe20000000000 */
[----:B------:R-:W-:Y:S02]  /*0260*/  UMOV UR4, 0x20 ;  /* 0x0000002000047882 */ /* 0x000fe40000000000 */
[----:B------:R-:W-:-:S04]  /*0270*/  UIADD3 UR8, UPT, UPT, -UR4, 0x100000, URZ ;  /* 0x0010000004087890 */ /* 0x000fc8000fffe1ff */
[----:B------:R-:W-:Y:S02]  /*0280*/  USHF.L.U32 UR9, UR8, 0xb, URZ ;  /* 0x0000000b08097899 */ /* 0x000fe400080006ff */
[----:B------:R-:W-:Y:S01]  /*0290*/  USHF.L.U32 UR8, UR8, 0x1, URZ ;  /* 0x0000000108087899 */ /* 0x000fe200080006ff */
[----:B------:R-:W-:Y:S02]  /*02a0*/  UMOV UR4, 0x80 ;  /* 0x0000008000047882 */ /* 0x000fe40000000000 */
[----:B------:R-:W-:-:S04]  /*02b0*/  UIADD3 UR10, UPT, UPT, -UR4, 0x100000, URZ ;  /* 0x00100000040a7890 */ /* 0x000fc8000fffe1ff */
[----:B------:R-:W-:Y:S02]  /*02c0*/  USHF.L.U32 UR11, UR10, 0xb, URZ ;  /* 0x0000000b0a0b7899 */ /* 0x000fe400080006ff */
[----:B------:R-:W-:Y:S02]  /*02d0*/  USHF.L.U32 UR10, UR10, 0x1, URZ ;  /* 0x000000010a0a7899 */ /* 0x000fe400080006ff */
[----:B-1----:R-:W-:Y:S02]  /*02e0*/  ULEA UR5, UR5, UR7, 0x18 ;  /* 0x0000000705057291 */ /* 0x002fe4000f8ec0ff */
[----:B------:R-:W-:-:S04]  /*02f0*/  UIADD3 UR6, UPT, UPT, -UR6, 0x100000, URZ ;  /* 0x0010000006067890 */ /* 0x000fc8000fffe1ff */
[----:B------:R-:W-:Y:S02]  /*0300*/  USHF.L.U32 UR7, UR6, 0xb, URZ ;  /* 0x0000000b06077899 */ /* 0x000fe400080006ff */
[----:B------:R-:W-:Y:S01]  /*0310*/  USHF.L.U32 UR6, UR6, 0x1, URZ ;  /* 0x0000000106067899 */ /* 0x000fe200080006ff */
[----:B------:R-:W1:Y:S11]  /*0320*/  FENCE.VIEW.ASYNC.S ;  /* 0x00000000000073c6 */ /* 0x000e760000000000 */
[----:B-1----:R1:W2:Y:S01]  /*0330*/  SYNCS.EXCH.64 URZ, [UR5+0x38800], UR6 ;  /* 0x0388000605ff75b2 */ /* 0x0022a20008000100 */
[----:B------:R1:W3:Y:S01]  /*0340*/  SYNCS.EXCH.64 URZ, [UR5+0x38850], UR6 ;  /* 0x0388500605ff75b2 */ /* 0x0002e20008000100 */
[----:B------:R1:W4:Y:S01]  /*0350*/  SYNCS.EXCH.64 URZ, [UR5+0x388a0], UR8 ;  /* 0x0388a00805ff75b2 */ /* 0x0003220008000100 */
[----:B------:R1:W5:Y:S01]  /*0360*/  SYNCS.EXCH.64 URZ, [UR5+0x38808], UR6 ;  /* 0x0388080605ff75b2 */ /* 0x0003620008000100 */
[----:B------:R1:W1:Y:S01]  /*0370*/  SYNCS.EXCH.64 URZ, [UR5+0x38858], UR6 ;  /* 0x0388580605ff75b2 */ /* 0x0002620008000100 */
        /* <DEDUP_REMOVED lines=29> */
[----:B--2345:R-:W-:Y:S01]  /*0550*/  NOP ;  /* 0x0000000000007918 */ /* 0x03cfe20000000000 */
.L_x_6:
[----:B-1----:R-:W-:Y:S05]  /*0560*/  BSYNC.RECONVERGENT B0 ;  /* 0x0000000000007941 */ /* 0x002fea0003800200 */
.L_x_5:
[----:B------:R-:W-:Y:S05]  /*0570*/  BRA `(.L_x_2) ;  /* 0x0000000000b87947 */ /* 0x000fea0003800000 */
.L_x_0:
[----:B------:R-:W1:Y:S01]  /*0580*/  S2UR UR6, SR_CgaCtaId ;  /* 0x00000000000679c3 */ /* 0x000e620000008800 */
[----:B------:R-:W-:Y:S01]  /*0590*/  NOP ;  /* 0x0000000000007918 */ /* 0x000fe20000000000 */
[----:B------:R-:W-:Y:S01]  /*05a0*/  UMOV UR4, 0x40 ;  /* 0x0000004000047882 */ /* 0x000fe20000000000 */
[----:B------:R-:W-:Y:S01]  /*05b0*/  UMOV UR5, 0x400 ;  /* 0x0000040000057882 */ /* 0x000fe20000000000 */
[----:B-1----:R-:W-:Y:S02]  /*05c0*/  ULEA UR4, UR6, UR4, 0x18 ;  /* 0x0000000406047291 */ /* 0x002fe4000f8ec0ff */
[----:B------:R-:W-:-:S07]  /*05d0*/  ULEA UR5, UR6, UR5, 0x18 ;  /* 0x0000000506057291 */ /* 0x000fce000f8ec0ff */
[----:B------:R-:W1:Y:S02]  /*05e0*/  LDS.U8 R0, [UR4] ;  /* 0x00000004ff007984 */ /* 0x000e640008000000 */
[----:B-1----:R-:W-:-:S13]  /*05f0*/  ISETP.NE.AND P0, PT, R0, RZ, PT ;  /* 0x000000ff0000720c */ /* 0x002fda0003f05270 */
[----:B------:R-:W-:Y:S05]  /*0600*/  @P0 BRA `(.L_x_7) ;  /* 0x00000000007c0947 */ /* 0x000fea0003800000 */
[----:B------:R-:W-:-:S13]  /*0610*/  ELECT P0, URZ, PT ;  /* 0x0000000000ff782f */ /* 0x000fda0003800000 */
[----:B------:R-:W-:Y:S05]  /*0620*/  @!P0 BRA `(.L_x_8) ;  /* 0x0000000000848947 */ /* 0x000fea0003800000 */
[----:B------:R-:W-:Y:S01]  /*0630*/  UMOV UR4, 0x4 ;  /* 0x0000000400047882 */ /* 0x000fe20000000000 */
[----:B------:R-:W-:-:S04]  /*0640*/  IMAD.MOV.U32 R2, RZ, RZ, 0xf ;  /* 0x0000000fff027424 */ /* 0x000fc800078e00ff */
[----:B------:R-:W-:Y:S04]  /*0650*/  DEPBAR.LE SB1, 0x36 ;  /* 0x00009d800000791a */ /* 0x000fe80000000000 */
[----:B------:R-:W1:Y:S02]  /*0660*/  UTCATOMSWS.FIND_AND_SET.ALIGN UP0, UR4, UR4 ;  /* 0x00000004000475e3 */ /* 0x000e640008000800 */
[----:B-1----:R-:W-:Y:S01]  /*0670*/  PLOP3.LUT P0, PT, PT, PT, UP0, 0x80, 0x8 ;  /* 0x000000000008781c */ /* 0x002fe20003f0f008 */
[----:B------:R-:W-:-:S03]  /*0680*/  IMAD.U32 R4, RZ, RZ, UR4 ;  /* 0x00000004ff047e24 */ /* 0x000fc6000f8e00ff */
[----:B------:R-:W-:-:S04]  /*0690*/  SEL R0, RZ, 0xffffffff, !P0 ;  /* 0xffffffffff007807 */ /* 0x000fc80004000000 */
[----:B------:R-:W-:Y:S01]  /*06a0*/  ISETP.NE.AND P0, PT, R0, RZ, PT ;  /* 0x000000ff0000720c */ /* 0x000fe20003f05270 */
[----:B------:R-:W-:-:S12]  /*06b0*/  IMAD.MOV.U32 R0, RZ, RZ, 0x1 ;  /* 0x00000001ff007424 */ /* 0x000fd800078e00ff */
[----:B------:R-:W-:Y:S05]  /*06c0*/  @P0 BRA `(.L_x_9) ;  /* 0x0000000000240947 */ /* 0x000fea0003800000 */
.L_x_10:
[----:B------:R-:W-:Y:S05]  /*06d0*/  NANOSLEEP 0x64 ;  /* 0x000000640000795d */ /* 0x000fea0003800000 */
[----:B------:R-:W-:-:S05]  /*06e0*/  UMOV UR4, 0x4 ;  /* 0x0000000400047882 */ /* 0x000fca0000000000 */
[----:B------:R-:W-:Y:S04]  /*06f0*/  DEPBAR.LE SB1, 0x36 ;  /* 0x00009d800000791a */ /* 0x000fe80000000000 */
[----:B------:R-:W1:Y:S02]  /*0700*/  UTCATOMSWS.FIND_AND_SET.ALIGN UP0, UR4, UR4 ;  /* 0x00000004000475e3 */ /* 0x000e640008000800 */
[----:B-1----:R-:W-:Y:S01]  /*0710*/  PLOP3.LUT P0, PT, PT, PT, UP0, 0x80, 0x8 ;  /* 0x000000000008781c */ /* 0x002fe20003f0f008 */
[----:B------:R-:W-:-:S03]  /*0720*/  IMAD.U32 R4, RZ, RZ, UR4 ;  /* 0x00000004ff047e24 */ /* 0x000fc6000f8e00ff */
[----:B------:R-:W-:-:S04]  /*0730*/  SEL R3, RZ, 0xffffffff, !P0 ;  /* 0xffffffffff037807 */ /* 0x000fc80004000000 */
[----:B------:R-:W-:-:S13]  /*0740*/  ISETP.NE.AND P0, PT, R3, RZ, PT ;  /* 0x000000ff0300720c */ /* 0x000fda0003f05270 */
[----:B------:R-:W-:Y:S05]  /*0750*/  @!P0 BRA `(.L_x_10) ;  /* 0xfffffffc00dc8947 */ /* 0x000fea000383ffff */
.L_x_9:
[----:B------:R-:W-:Y:S01]  /*0760*/  VIADD R3, R4, 0x10 ;  /* 0x0000001004037836 */ /* 0x000fe20000000000 */
[----:B------:R-:W-:Y:S01]  /*0770*/  UMOV UR4, 0x50 ;  /* 0x0000005000047882 */ /* 0x000fe20000000000 */
[----:B------:R-:W-:Y:S01]  /*0780*/  SHF.L.U32 R2, R2, R4, RZ ;  /* 0x0000000402027219 */ /* 0x000fe200000006ff */
[----:B------:R-:W-:Y:S01]  /*0790*/  ULEA UR4, UR6, UR4, 0x18 ;  /* 0x0000000406047291 */ /* 0x000fe2000f8ec0ff */
[----:B------:R-:W-:Y:S01]  /*07a0*/  IMAD.SHL.U32 R4, R4, 0x20, RZ ;  /* 0x0000002004047824 */ /* 0x000fe200078e00ff */
[----:B------:R-:W-:-:S04]  /*07b0*/  SHF.L.U32 R0, R0, R3, RZ ;  /* 0x0000000300007219 */ /* 0x000fc800000006ff */
[----:B------:R-:W-:-:S05]  /*07c0*/  LOP3.LUT R0, R0, R2, RZ, 0xfc, !PT ;  /* 0x0000000200007212 */ /* 0x000fca00078efcff */
[----:B------:R1:W-:Y:S04]  /*07d0*/  ATOMS.OR RZ, [UR4], R0 ;  /* 0x00000000ffff798c */ /* 0x0003e8000b000004 */
[----:B------:R1:W-:Y:S01]  /*07e0*/  STS [UR5+0x38910], R4 ;  /* 0x03891004ff007988 */ /* 0x0003e20008000805 */
[----:B------:R-:W-:Y:S05]  /*07f0*/  BRA `(.L_x_8) ;  /* 0x0000000000107947 */ /* 0x000fea0003800000 */
.L_x_7:
[----:B------:R-:W-:Y:S02]  /*0800*/  MOV R0, 0xffffffff ;  /* 0xffffffff00007802 */ /* 0x000fe40000000f00 */
[----:B------:R-:W-:-:S03]  /*0810*/  MOV R2, 0x840 ;  /* 0x0000084000027802 */ /* 0x000fc60000000f00 */
[----:B------:R1:W-:Y:S04]  /*0820*/  STS [UR5+0x38910], R0 ;  /* 0x03891000ff007988 */ /* 0x0003e80008000805 */
[----:B-1----:R-:W-:Y:S05]  /*0830*/  CALL.REL.NOINC `($__internal_1_$__cuda_sm10x_tcgen05_guardrail_trap_phase_invalid_during_alloc) ;  /* 0x0000002c00007944 */ /* 0x002fea0003c00000 */
.L_x_8:
[----:B------:R-:W-:Y:S05]  /*0840*/  WARPSYNC.ALL ;  /* 0x0000000000007948 */ /* 0x000fea0003800000 */
[----:B------:R-:W-:Y:S01]  /*0850*/  NOP ;  /* 0x0000000000007918 */ /* 0x000fe20000000000 */
.L_x_2:
[----:B------:R-:W2:Y:S01]  /*0860*/  LDC R35, c[0x0][0x388] ;  /* 0x0000e200ff237b82 */ /* 0x000ea20000000800 */
[----:B------:R-:W3:Y:S07]  /*0870*/  S2R R23, SR_LANEID ;  /* 0x0000000000177919 */ /* 0x000eee0000000000 */
[----:B------:R-:W-:Y:S01]  /*0880*/  BAR.SYNC.DEFER_BLOCKING 0x0 ;  /* 0x0000000000007b1d */ /* 0x000fe20000010000 */
[----:B------:R-:W-:Y:S01]  /*0890*/  ISETP.NE.AND P0, PT, R25, RZ, PT ;  /* 0x000000ff1900720c */ /* 0x000fe20003f05270 */
[----:B--2---:R-:W-:-:S05]  /*08a0*/  VIADD R35, R35, 0x7f ;  /* 0x0000007f23237836 */ /* 0x004fca0000000000 */
[----:B------:R-:W-:-:S07]  /*08b0*/  LOP3.LUT R3, R35, 0xffffff80, RZ, 0xc0, !PT ;  /* 0xffffff8023037812 */ /* 0x000fce00078ec0ff */
[----:B---3--:R-:W-:Y:S05]  /*08c0*/  @!P0 BRA `(.L_x_11) ;  /* 0x0000000c00f48947 */ /* 0x008fea0003800000 */
[----:B------:R-:W-:Y:S01]  /*08d0*/  ISETP.NE.AND P0, PT, R25, 0x1, PT ;  /* 0x000000011900780c */ /* 0x000fe20003f05270 */
[----:B------:R-:W2:-:S12]  /*08e0*/  S2UR UR5, SR_CgaCtaId ;  /* 0x00000000000579c3 */ /* 0x000e980000008800 */
[----:B------:R-:W-:Y:S05]  /*08f0*/  @!P0 BRA `(.L_x_12) ;  /* 0x00000004007c8947 */ /* 0x000fea0003800000 */
[----:B------:R-:W-:-:S13]  /*0900*/  ISETP.NE.AND P0, PT, R25, 0x2, PT ;  /* 0x000000021900780c */ /* 0x000fda0003f05270 */
[----:B------:R-:W-:Y:S05]  /*0910*/  @P0 BRA `(.L_x_13) ;  /* 0x0000001c00000947 */ /* 0x000fea0003800000 */
[----:B------:R-:W3:Y:S02]  /*0920*/  S2UR UR4, SR_CTAID.X ;  /* 0x00000000000479c3 */ /* 0x000ee40000002500 */
[----:B---3--:R-:W-:-:S13]  /*0930*/  ISETP.LE.U32.AND P0, PT, R3, UR4, PT ;  /* 0x0000000403007c0c */ /* 0x008fda000bf03070 */
[----:B--2---:R-:W-:Y:S05]  /*0940*/  @P0 EXIT ;  /* 0x000000000000094d */ /* 0x004fea0003800000 */
[--C-:B------:R-:W-:Y:S01]  /*0950*/  SHF.R.U32.HI R22, RZ, 0x3, R23.reuse ;  /* 0x00000003ff167819 */ /* 0x100fe20000011617 */
[----:B------:R-:W-:Y:S01]  /*0960*/  ULOP3.LUT UR4, URZ, UR4, URZ, 0x33, !UPT ;  /* 0x00000004ff047292 */ /* 0x000fe2000f8e33ff */
[----:B------:R-:W-:Y:S02]  /*0970*/  HFMA2 R2, -RZ, RZ, 0, 0 ;  /* 0x00000000ff027431 */ /* 0x000fe400000001ff */
[----:B------:R-:W-:Y:S01]  /*0980*/  IMAD.MOV.U32 R8, RZ, RZ, RZ ;  /* 0x000000ffff087224 */ /* 0x000fe200078e00ff */
[C---:B------:R-:W-:Y:S01]  /*0990*/  LOP3.LUT R20, R22.reuse, 0x2, RZ, 0x3c, !PT ;  /* 0x0000000216147812 */ /* 0x040fe200078e3cff */
[C---:B-1----:R-:W-:Y:S01]  /*09a0*/  IMAD.SHL.U32 R0, R22.reuse, 0x20, RZ ;  /* 0x0000002016007824 */ /* 0x042fe200078e00ff */
[C---:B------:R-:W-:Y:S01]  /*09b0*/  LOP3.LUT R19, R22.reuse, 0x3, RZ, 0x3c, !PT ;  /* 0x0000000316137812 */ /* 0x040fe200078e3cff */
[----:B------:R-:W-:Y:S01]  /*09c0*/  VIADD R27, R3, UR4 ;  /* 0x00000004031b7c36 */ /* 0x000fe20008000000 */
[----:B------:R-:W-:Y:S01]  /*09d0*/  LOP3.LUT R21, R22, 0x1, RZ, 0x3c, !PT ;  /* 0x0000000116157812 */ /* 0x000fe200078e3cff */
[C---:B------:R-:W-:Y:S01]  /*09e0*/  IMAD.IADD R26, R0.reuse, 0x1, R23 ;  /* 0x00000001001a7824 */ /* 0x040fe200078e0217 */
[C---:B------:R-:W-:Y:S01]  /*09f0*/  LOP3.LUT R25, R0.reuse, 0x20, RZ, 0x3c, !PT ;  /* 0x0000002000197812 */ /* 0x040fe200078e3cff */
[C---:B------:R-:W-:Y:S01]  /*0a00*/  IMAD R22, R23.reuse, 0x4, R22 ;  /* 0x0000000417167824 */ /* 0x040fe200078e0216 */
[C---:B------:R-:W-:Y:S01]  /*0a10*/  LOP3.LUT R24, R0.reuse, 0x40, RZ, 0x3c, !PT ;  /* 0x0000004000187812 */ /* 0x040fe200078e3cff */
[C---:B------:R-:W-:Y:S01]  /*0a20*/  IMAD R20, R23.reuse, 0x4, R20 ;  /* 0x0000000417147824 */ /* 0x040fe200078e0214 */
[----:B------:R-:W-:Y:S01]  /*0a30*/  LOP3.LUT R0, R0, 0x60, RZ, 0x3c, !PT ;  /* 0x0000006000007812 */ /* 0x000fe200078e3cff */
[C---:B------:R-:W-:Y:S01]  /*0a40*/  IMAD R19, R23.reuse, 0x4, R19 ;  /* 0x0000000417137824 */ /* 0x040fe200078e0213 */
[----:B------:R-:W-:Y:S01]  /*0a50*/  LEA R21, R23, R21, 0x2 ;  /* 0x0000001517157211 */ /* 0x000fe200078e10ff */
[--C-:B------:R-:W-:Y:S01]  /*0a60*/  IMAD.IADD R24, R24, 0x1, R23.reuse ;  /* 0x0000000118187824 */ /* 0x100fe200078e0217 */
[----:B------:R-:W-:Y:S01]  /*0a70*/  IADD3 R25, PT, PT, R25, R23, RZ ;  /* 0x0000001719197210 */ /* 0x000fe20007ffe0ff */
[----:B------:R-:W-:Y:S01]  /*0a80*/  IMAD.IADD R23, R0, 0x1, R23 ;  /* 0x0000000100177824 */ /* 0x000fe200078e0217 */
[----:B------:R-:W-:Y:S01]  /*0a90*/  SHF.R.U32.HI R27, RZ, 0x7, R27 ;  /* 0x00000007ff1b7819 */ /* 0x000fe2000001161b */
[----:B------:R-:W-:-:S06]  /*0aa0*/  UMOV UR5, URZ ;  /* 0x000000ff00057c82 */ /* 0x000fcc0008000000 */
.L_x_18:
[----:B------:R-:W1:Y:S01]  /*0ab0*/  S2R R0, SR_CgaCtaId ;  /* 0x0000000000007919 */ /* 0x000e620000008800 */
[----:B------:R-:W-:Y:S01]  /*0ac0*/  MOV R3, 0x400 ;  /* 0x0000040000037802 */ /* 0x000fe20000000f00 */
[----:B------:R-:W-:-:S03]  /*0ad0*/  UMOV UR4, URZ ;  /* 0x000000ff00047c82 */ /* 0x000fc60008000000 */
[----:B-1----:R-:W-:-:S07]  /*0ae0*/  LEA R0, R0, R3, 0x18 ;  /* 0x0000000300007211 */ /* 0x002fce00078ec0ff */
.L_x_17:
[C---:B------:R-:W-:Y:S01]  /*0af0*/  IMAD R7, R8.reuse, 0x8, R0 ;  /* 0x0000000808077824 */ /* 0x040fe200078e0200 */
[----:B------:R-:W-:Y:S01]  /*0b00*/  ISETP.NE.AND P0, PT, R8, 0x9, PT ;  /* 0x000000090800780c */ /* 0x000fe20003f05270 */
[----:B------:R-:W-:Y:S01]  /*0b10*/  IMAD.U32 R10, R2, -0x80000000, RZ ;  /* 0x80000000020a7824 */ /* 0x000fe200078e00ff */
[----:B------:R-:W-:Y:S01]  /*0b20*/  ULOP3.LUT UP0, URZ, UR4, 0x2, URZ, 0xc0, !UPT ;  /* 0x0000000204ff7892 */ /* 0x000fe2000f80c0ff */
[----:B------:R-:W-:Y:S02]  /*0b30*/  VIADD R4, R8, 0x1 ;  /* 0x0000000108047836 */ /* 0x000fe40000000000 */
[----:B------:R-:W1:Y:S01]  /*0b40*/  SYNCS.PHASECHK.TRANS64.TRYWAIT P1, [R7+URZ+0x38800], R10 ;  /* 0x0388000a070075a7 */ /* 0x000e6200080211ff */
[----:B------:R-:W-:Y:S02]  /*0b50*/  VIADD R6, R7, 0x388a0 ;  /* 0x000388a007067836 */ /* 0x000fe40000000000 */
[----:B------:R-:W-:-:S03]  /*0b60*/  SEL R4, R4, RZ, P0 ;  /* 0x000000ff04047207 */ /* 0x000fc60000000000 */
[----:B------:R-:W-:Y:S02]  /*0b70*/  PRMT R6, RZ, 0x654, R6 ;  /* 0x00000654ff067816 */ /* 0x000fe40000000006 */
[----:B------:R-:W-:-:S04]  /*0b80*/  ISETP.NE.AND P0, PT, R4, RZ, PT ;  /* 0x000000ff0400720c */ /* 0x000fc80003f05270 */
[----:B------:R-:W-:-:S04]  /*0b90*/  SEL R3, RZ, 0x1, P0 ;  /* 0x00000001ff037807 */ /* 0x000fc80000000000 */
[----:B------:R-:W-:Y:S01]  /*0ba0*/  LOP3.LUT R3, R2, R3, RZ, 0x3c, !PT ;  /* 0x0000000302037212 */ /* 0x000fe200078e3cff */
[----:B------:R-:W-:-:S04]  /*0bb0*/  IMAD R2, R4, 0x8, R0 ;  /* 0x0000000804027824 */ /* 0x000fc800078e0200 */
[----:B------:R-:W-:Y:S01]  /*0bc0*/  IMAD.U32 R5, R3, -0x80000000, RZ ;  /* 0x8000000003057824 */ /* 0x000fe200078e00ff */
[----:B-1----:R-:W-:Y:S06]  /*0bd0*/  @!P1 BRA `(.L_x_14) ;  /* 0x0000002000f49947 */ /* 0x002fec0003800000 */
.L_x_43:
[----:B------:R-:W-:Y:S05]  /*0be0*/  BRA.U UP0, `(.L_x_15) ;  /* 0x0000000100747547 */ /* 0x000fea000b800000 */
[----:B-1----:R-:W-:-:S04]  /*0bf0*/  LEA R7, R8, R0, 0x9 ;  /* 0x0000000008077211 */ /* 0x002fc800078e48ff */
[-C--:B------:R-:W-:Y:S01]  /*0c00*/  LEA R18, R26, R7.reuse, 0x2 ;  /* 0x000000071a127211 */ /* 0x080fe200078e10ff */
[--C-:B------:R-:W-:Y:S01]  /*0c10*/  IMAD R16, R25, 0x4, R7.reuse ;  /* 0x0000000419107824 */ /* 0x100fe200078e0207 */
[-C--:B------:R-:W-:Y:S01]  /*0c20*/  LEA R14, R24, R7.reuse, 0x2 ;  /* 0x00000007180e7211 */ /* 0x080fe200078e10ff */
[--C-:B------:R-:W-:Y:S01]  /*0c30*/  IMAD R12, R23, 0x4, R7.reuse ;  /* 0x00000004170c7824 */ /* 0x100fe200078e0207 */
[-C--:B------:R-:W-:Y:S01]  /*0c40*/  LEA R10, R22, R7.reuse, 0x2 ;  /* 0x00000007160a7211 */ /* 0x080fe200078e10ff */
[----:B------:R-:W1:Y:S01]  /*0c50*/  LDS R17, [R18+0x36000] ;  /* 0x0360000012117984 */ /* 0x000e620000000800 */
[--C-:B------:R-:W-:Y:S01]  /*0c60*/  IMAD R9, R21, 0x4, R7.reuse ;  /* 0x0000000415097824 */ /* 0x100fe200078e0207 */
[----:B------:R-:W-:Y:S01]  /*0c70*/  LEA R8, R20, R7, 0x2 ;  /* 0x0000000714087211 */ /* 0x000fe200078e10ff */
[----:B------:R-:W-:Y:S01]  /*0c80*/  IMAD R7, R19, 0x4, R7 ;  /* 0x0000000413077824 */ /* 0x000fe200078e0207 */
[----:B------:R-:W2:Y:S04]  /*0c90*/  LDS R15, [R16+0x36000] ;  /* 0x03600000100f7984 */ /* 0x000ea80000000800 */
[----:B------:R-:W3:Y:S04]  /*0ca0*/  LDS R13, [R14+0x36000] ;  /* 0x036000000e0d7984 */ /* 0x000ee80000000800 */
[----:B------:R-:W4:Y:S01]  /*0cb0*/  LDS R11, [R12+0x36000] ;  /* 0x036000000c0b7984 */ /* 0x000f220000000800 */
[----:B------:R-:W-:-:S03]  /*0cc0*/  NOP ;  /* 0x0000000000007918 */ /* 0x000fc60000000000 */
[----:B-1----:R-:W-:Y:S04]  /*0cd0*/  STS [R10+0x36000], R17 ;  /* 0x036000110a007388 */ /* 0x002fe80000000800 */
[----:B--2---:R-:W-:Y:S04]  /*0ce0*/  STS [R9+0x36000], R15 ;  /* 0x0360000f09007388 */ /* 0x004fe80000000800 */
[----:B---3--:R-:W-:Y:S04]  /*0cf0*/  STS [R8+0x36000], R13 ;  /* 0x0360000d08007388 */ /* 0x008fe80000000800 */
[----:B----4-:R-:W-:Y:S04]  /*0d00*/  STS [R7+0x36000], R11 ;  /* 0x0360000b07007388 */ /* 0x010fe80000000800 */
[----:B------:R-:W1:Y:S04]  /*0d10*/  LDS R18, [R18+0x37400] ;  /* 0x0374000012127984 */ /* 0x000e680000000800 */
[----:B------:R-:W2:Y:S04]  /*0d20*/  LDS R16, [R16+0x37400] ;  /* 0x0374000010107984 */ /* 0x000ea80000000800 */
[----:B------:R-:W3:Y:S04]  /*0d30*/  LDS R14, [R14+0x37400] ;  /* 0x037400000e0e7984 */ /* 0x000ee80000000800 */
[----:B------:R-:W4:Y:S01]  /*0d40*/  LDS R12, [R12+0x37400] ;  /* 0x037400000c0c7984 */ /* 0x000f220000000800 */
[----:B------:R-:W-:-:S03]  /*0d50*/  NOP ;  /* 0x0000000000007918 */ /* 0x000fc60000000000 */
[----:B-1----:R5:W-:Y:S04]  /*0d60*/  STS [R10+0x37400], R18 ;  /* 0x037400120a007388 */ /* 0x002be80000000800 */
[----:B--2---:R5:W-:Y:S04]  /*0d70*/  STS [R9+0x37400], R16 ;  /* 0x0374001009007388 */ /* 0x004be80000000800 */
[----:B---3--:R5:W-:Y:S04]  /*0d80*/  STS [R8+0x37400], R14 ;  /* 0x0374000e08007388 */ /* 0x008be80000000800 */
[----:B----4-:R5:W-:Y:S01]  /*0d90*/  STS [R7+0x37400], R12 ;  /* 0x0374000c07007388 */ /* 0x010be20000000800 */
[----:B------:R1:W-:Y:S06]  /*0da0*/  MEMBAR.ALL.CTA ;  /* 0x0000000000007992 */ /* 0x0003ec0000008000 */
[----:B-1----:R-:W2:Y:S02]  /*0db0*/  FENCE.VIEW.ASYNC.S ;  /* 0x00000000000073c6 */ /* 0x002ea40000000000 */
.L_x_15:
[----:B--2---:R2:W-:Y:S01]  /*0dc0*/  SYNCS.ARRIVE.TRANS64.RED.A1T0 RZ, [R6+URZ], RZ ;  /* 0x000000ff06ff79a7 */ /* 0x0045e200081004ff */
[----:B------:R-:W3:Y:S02]  /*0dd0*/  SYNCS.PHASECHK.TRANS64.TRYWAIT P0, [R2+URZ+0x38800], R5 ;  /* 0x03880005020075a7 */ /* 0x000ee400080011ff */
[----:B--23--:R-:W-:Y:S05]  /*0de0*/  @!P0 BRA `(.L_x_16) ;  /* 0x0000002000888947 */ /* 0x00cfea0003800000 */
.L_x_45:
[C---:B------:R-:W-:Y:S01]  /*0df0*/  ISETP.NE.AND P0, PT, R4.reuse, 0x9, PT ;  /* 0x000000090400780c */ /* 0x040fe20003f05270 */
[----:B------:R-:W-:Y:S01]  /*0e00*/  VIADD R4, R4, 0x1 ;  /* 0x0000000104047836 */ /* 0x000fe20000000000 */
[----:B------:R-:W-:Y:S01]  /*0e10*/  UIADD3 UR4, UPT, UPT, UR4, 0x2, URZ ;  /* 0x0000000204047890 */ /* 0x000fe2000fffe0ff */
[----:B-1----:R-:W-:-:S03]  /*0e20*/  VIADD R2, R2, 0x388a0 ;  /* 0x000388a002027836 */ /* 0x002fc60000000000 */
[----:B-----5:R-:W-:Y:S01]  /*0e30*/  SEL R8, R4, RZ, P0 ;  /* 0x000000ff04087207 */ /* 0x020fe20000000000 */
[----:B------:R-:W-:Y:S01]  /*0e40*/  UISETP.NE.AND UP0, UPT, UR4, 0x38, UPT ;  /* 0x000000380400788c */ /* 0x000fe2000bf05270 */
[----:B------:R-:W-:Y:S02]  /*0e50*/  PRMT R2, RZ, 0x654, R2 ;  /* 0x00000654ff027816 */ /* 0x000fe40000000002 */
[----:B------:R-:W-:Y:S02]  /*0e60*/  ISETP.NE.AND P0, PT, R8, RZ, PT ;  /* 0x000000ff0800720c */ /* 0x000fe40003f05270 */
[----:B------:R1:W-:Y:S02]  /*0e70*/  SYNCS.ARRIVE.TRANS64.RED.A1T0 RZ, [R2+URZ], RZ ;  /* 0x000000ff02ff79a7 */ /* 0x0003e400081004ff */
[----:B-1----:R-:W-:-:S04]  /*0e80*/  SEL R2, RZ, 0x1, P0 ;  /* 0x00000001ff027807 */ /* 0x002fc80000000000 */
[----:B------:R-:W-:Y:S01]  /*0e90*/  LOP3.LUT R2, R3, R2, RZ, 0x3c, !PT ;  /* 0x0000000203027212 */ /* 0x000fe200078e3cff */
[----:B------:R-:W-:Y:S06]  /*0ea0*/  BRA.U UP0, `(.L_x_17) ;  /* 0xfffffffd00107547 */ /* 0x000fec000b83ffff */
[----:B------:R-:W-:-:S13]  /*0eb0*/  ISETP.NE.AND P0, PT, R27, UR5, PT ;  /* 0x000000051b007c0c */ /* 0x000fda000bf05270 */
[----:B------:R-:W-:Y:S05]  /*0ec0*/  @!P0 EXIT ;  /* 0x000000000000894d */ /* 0x000fea0003800000 */
[----:B------:R-:W-:Y:S01]  /*0ed0*/  UIADD3 UR5, UPT, UPT, UR5, 0x1, URZ ;  /* 0x0000000105057890 */ /* 0x000fe2000fffe0ff */
[----:B------:R-:W-:Y:S05]  /*0ee0*/  BRA `(.L_x_18) ;  /* 0xfffffff800f07947 */ /* 0x000fea000383ffff */
.L_x_12:
[----:B--2---:R-:W-:-:S09]  /*0ef0*/  UISETP.NE.AND UP0, UPT, UR5, URZ, UPT ;  /* 0x000000ff0500728c */ /* 0x004fd2000bf05270 */
[----:B------:R-:W-:Y:S05]  /*0f00*/  BRA.U UP0, `(.L_x_13) ;  /* 0x0000001500847547 */ /* 0x000fea000b800000 */
[----:B------:R-:W2:Y:S01]  /*0f10*/  S2UR UR4, SR_CTAID.X ;  /* 0x00000000000479c3 */ /* 0x000ea20000002500 */
[----:B------:R-:W-:Y:S01]  /*0f20*/  UMOV UR8, 0x400 ;  /* 0x0000040000087882 */ /* 0x000fe20000000000 */
[----:B------:R-:W-:Y:S01]  /*0f30*/  ISETP.GE.U32.AND P1, PT, R23, 0xa, PT ;  /* 0x0000000a1700780c */ /* 0x000fe20003f26070 */
[----:B------:R-:W-:-:S04]  /*0f40*/  ULEA UR8, UR5, UR8, 0x18 ;  /* 0x0000000805087291 */ /* 0x000fc8000f8ec0ff */
[----:B------:R-:W-:Y:S02]  /*0f50*/  UIADD3 UR6, UPT, UPT, UR8, 0x4000, URZ ;  /* 0x0000400008067890 */ /* 0x000fe4000fffe0ff */
[----:B------:R-:W-:Y:S02]  /*0f60*/  UIADD3 UR5, UPT, UPT, UR8, 0x2c000, URZ ;  /* 0x0002c00008057890 */ /* 0x000fe4000fffe0ff */
[----:B------:R-:W-:Y:S02]  /*0f70*/  USHF.R.U32.HI UR6, URZ, 0x4, UR6 ;  /* 0x00000004ff067899 */ /* 0x000fe40008011606 */
[----:B------:R-:W-:Y:S02]  /*0f80*/  USHF.R.U32.HI UR5, URZ, 0x4, UR5 ;  /* 0x00000004ff057899 */ /* 0x000fe40008011605 */
[----:B------:R-:W-:Y:S02]  /*0f90*/  ULOP3.LUT UR6, UR6, 0x3fc0, URZ, 0xc0, !UPT ;  /* 0x00003fc006067892 */ /* 0x000fe4000f8ec0ff */
[----:B------:R-:W-:Y:S01]  /*0fa0*/  ULOP3.LUT UR5, UR5, 0x3fc0, URZ, 0xc0, !UPT ;  /* 0x00003fc005057892 */ /* 0x000fe2000f8ec0ff */
[----:B--2---:R-:W-:-:S13]  /*0fb0*/  ISETP.LE.U32.AND P0, PT, R3, UR4, PT ;  /* 0x0000000403007c0c */ /* 0x004fda000bf03070 */
[----:B------:R-:W-:Y:S05]  /*0fc0*/  @P0 EXIT ;  /* 0x000000000000094d */ /* 0x000fea0003800000 */
[----:B------:R-:W-:Y:S01]  /*0fd0*/  ULOP3.LUT UR4, URZ, UR4, URZ, 0x33, !UPT ;  /* 0x00000004ff047292 */ /* 0x000fe2000f8e33ff */
[C---:B------:R-:W-:Y:S01]  /*0fe0*/  LEA R6, R23.reuse, UR6, 0xa ;  /* 0x0000000617067c11 */ /* 0x040fe2000f8e50ff */
[----:B-1----:R-:W-:Y:S01]  /*0ff0*/  IMAD.MOV.U32 R4, RZ, RZ, RZ ;  /* 0x000000ffff047224 */ /* 0x002fe200078e00ff */
[----:B------:R-:W-:Y:S01]  /*1000*/  LEA R5, R23, UR5, 0x8 ;  /* 0x0000000517057c11 */ /* 0x000fe2000f8e40ff */
[----:B------:R-:W-:Y:S01]  /*1010*/  UMOV UR17, URZ ;  /* 0x000000ff00117c82 */ /* 0x000fe20008000000 */
[----:B------:R-:W-:Y:S01]  /*1020*/  SEL R6, R6, RZ, !P1 ;  /* 0x000000ff06067207 */ /* 0x000fe20004800000 */
[----:B------:R-:W-:Y:S01]  /*1030*/  VIADD R3, R3, UR4 ;  /* 0x0000000403037c36 */ /* 0x000fe20008000000 */
[----:B------:R-:W-:Y:S01]  /*1040*/  SEL R5, R5, RZ, !P1 ;  /* 0x000000ff05057207 */ /* 0x000fe20004800000 */
[----:B------:R-:W-:Y:S01]  /*1050*/  UMOV UR13, URZ ;  /* 0x000000ff000d7c82 */ /* 0x000fe20008000000 */
[----:B------:R-:W-:Y:S01]  /*1060*/  UMOV UR6, 0x40 ;  /* 0x0000004000067882 */ /* 0x000fe20000000000 */
[----:B------:R-:W-:Y:S01]  /*1070*/  UMOV UR7, 0x44 ;  /* 0x0000004400077882 */ /* 0x000fe20000000000 */
[----:B------:R-:W-:Y:S01]  /*1080*/  SHF.R.U32.HI R3, RZ, 0x7, R3 ;  /* 0x00000007ff037819 */ /* 0x000fe20000011603 */
[----:B------:R-:W-:Y:S01]  /*1090*/  UMOV UR4, 0x40 ;  /* 0x0000004000047882 */ /* 0x000fe20000000000 */
[----:B------:R-:W-:-:S05]  /*10a0*/  UMOV UR5, 0x44 ;  /* 0x0000004400057882 */ /* 0x000fca0000000000 */
.L_x_25:
[----:B------:R-:W-:Y:S02]  /*10b0*/  USHF.R.U32.HI UR10, URZ, 0x1, UR17 ;  /* 0x00000001ff0a7899 */ /* 0x000fe40008011611 */
[----:B------:R-:W-:Y:S02]  /*10c0*/  USHF.L.U32 UR9, UR17, 0x3, URZ ;  /* 0x0000000311097899 */ /* 0x000fe400080006ff */
[----:B------:R-:W-:Y:S02]  /*10d0*/  ULOP3.LUT UR10, UR10, 0x1, URZ, 0xc, !UPT ;  /* 0x000000010a0a7892 */ /* 0x000fe4000f8e0cff */
[----:B------:R-:W-:Y:S02]  /*10e0*/  ULOP3.LUT UR9, UR9, 0x8, URZ, 0xc0, !UPT ;  /* 0x0000000809097892 */ /* 0x000fe4000f8ec0ff */
[----:B------:R-:W-:Y:S02]  /*10f0*/  USHF.L.U32 UR10, UR10, 0x1f, URZ ;  /* 0x0000001f0a0a7899 */ /* 0x000fe400080006ff */
[----:B------:R-:W-:-:S02]  /*1100*/  USHF.L.U32 UR12, UR17, 0x5, URZ ;  /* 0x00000005110c7899 */ /* 0x000fc400080006ff */
[----:B------:R-:W-:Y:S01]  /*1110*/  MOV R0, UR9 ;  /* 0x0000000900007c02 */ /* 0x000fe20008000f00 */
[----:B------:R-:W-:Y:S01]  /*1120*/  UIADD3 UR9, UPT, UPT, UR8, UR9, URZ ;  /* 0x0000000908097290 */ /* 0x000fe2000fffe0ff */
[----:B------:R-:W-:Y:S01]  /*1130*/  MOV R2, UR10 ;  /* 0x0000000a00027c02 */ /* 0x000fe20008000f00 */
[----:B------:R-:W-:Y:S02]  /*1140*/  ULOP3.LUT UR12, UR12, 0x20, URZ, 0xc0, !UPT ;  /* 0x000000200c0c7892 */ /* 0x000fe4000f8ec0ff */
[----:B------:R-:W-:Y:S01]  /*1150*/  UIADD3 UR11, UPT, UPT, UR9, 0x388f0, URZ ;  /* 0x000388f0090b7890 */ /* 0x000fe2000fffe0ff */
[----:B------:R-:W1:Y:S02]  /*1160*/  SYNCS.PHASECHK.TRANS64.TRYWAIT P0, [R0+UR8+0x38900], R2 ;  /* 0x03890002000075a7 */ /* 0x000e640008001108 */
[----:B-1----:R-:W-:Y:S09]  /*1170*/  @!P0 BRA `(.L_x_19) ;  /* 0x0000001c00c08947 */ /* 0x002ff20003800000 */
.L_x_47:
[----:B------:R-:W-:Y:S01]  /*1180*/  NOP ;  /* 0x0000000000007918 */ /* 0x000fe20000000000 */
[----:B------:R-:W-:-:S05]  /*1190*/  UMOV UR16, URZ ;  /* 0x000000ff00107c82 */ /* 0x000fca0008000000 */
.L_x_24:
[----:B------:R-:W-:Y:S01]  /*11a0*/  ULEA UR10, UR13, UR8, 0x3 ;  /* 0x000000080d0a7291 */ /* 0x000fe2000f8e18ff */
[----:B-1----:R-:W-:Y:S01]  /*11b0*/  SHF.L.U32 R9, R4, 0x1f, RZ ;  /* 0x0000001f04097819 */ /* 0x002fe200000006ff */
[----:B------:R-:W-:Y:S01]  /*11c0*/  ULOP3.LUT UP0, UR14, UR16, 0x2, URZ, 0xc0, !UPT ;  /* 0x00000002100e7892 */ /* 0x000fe2000f80c0ff */
[----:B------:R-:W-:Y:S06]  /*11d0*/  MOV R0, UR13 ;  /* 0x0000000d00007c02 */ /* 0x000fec0008000f00 */
[----:B------:R-:W1:Y:S02]  /*11e0*/  SYNCS.PHASECHK.TRANS64.TRYWAIT P0, [UR10+0x388a0], R9 ;  /* 0x0388a009ff0075a7 */ /* 0x000e64000800110a */
[----:B-12---:R-:W-:Y:S05]  /*11f0*/  @!P0 BRA `(.L_x_20) ;  /* 0x0000001c00c08947 */ /* 0x006fea0003800000 */
.L_x_49:
[----:B------:R-:W-:Y:S01]  /*1200*/  NOP ;  /* 0x0000000000007918 */ /* 0x000fe20000000000 */
[----:B------:R-:W-:Y:S05]  /*1210*/  BRA.U UP0, `(.L_x_21) ;  /* 0x0000000100307547 */ /* 0x000fea000b800000 */
[----:B------:R-:W-:Y:S01]  /*1220*/  ULEA UR9, UR13, UR8, 0x9 ;  /* 0x000000080d097291 */ /* 0x000fe2000f8e48ff */
[----:B------:R-:W-:Y:S01]  /*1230*/  UMOV UR19, 0x4008 ;  /* 0x0000400800137882 */ /* 0x000fe20000000000 */
[----:B------:R-:W-:Y:S02]  /*1240*/  UMOV UR21, 0x4008 ;  /* 0x0000400800157882 */ /* 0x000fe40000000000 */
[----:B------:R-:W-:Y:S02]  /*1250*/  UIADD3 UR15, UPT, UPT, UR9, 0x36000, URZ ;  /* 0x00036000090f7890 */ /* 0x000fe4000fffe0ff */
[----:B------:R-:W-:Y:S02]  /*1260*/  UIADD3 UR9, UPT, UPT, UR9, 0x37400, URZ ;  /* 0x0003740009097890 */ /* 0x000fe4000fffe0ff */
[----:B------:R-:W-:Y:S02]  /*1270*/  USHF.R.U32.HI UR15, URZ, 0x4, UR15 ;  /* 0x00000004ff0f7899 */ /* 0x000fe4000801160f */
[----:B------:R-:W-:Y:S02]  /*1280*/  USHF.R.U32.HI UR9, URZ, 0x4, UR9 ;  /* 0x00000004ff097899 */ /* 0x000fe40008011609 */
[----:B------:R-:W-:Y:S02]  /*1290*/  ULOP3.LUT UR18, UR15, 0x3fe0, URZ, 0xc0, !UPT ;  /* 0x00003fe00f127892 */ /* 0x000fe4000f8ec0ff */
[----:B------:R-:W-:Y:S07]  /*12a0*/  ULOP3.LUT UR20, UR9, 0x3fe0, URZ, 0xc0, !UPT ;  /* 0x00003fe009147892 */ /* 0x000fee000f8ec0ff */
[----:B------:R2:W-:Y:S02]  /*12b0*/  UTCCP.T.S.4x32dp128bit tmem[0x40], gdesc[UR18] ;  /* 0x00004012ff0079e7 */ /* 0x0005e40009100000 */
[----:B------:R2:W-:Y:S01]  /*12c0*/  UTCCP.T.S.4x32dp128bit tmem[0x44], gdesc[UR20] ;  /* 0x00004414ff0079e7 */ /* 0x0005e20009100000 */
[----:B------:R-:W-:Y:S02]  /*12d0*/  NOP ;  /* 0x0000000000007918 */ /* 0x000fe40000000000 */
.L_x_21:
[----:B------:R-:W-:Y:S01]  /*12e0*/  UISETP.NE.AND UP0, UPT, UR13, 0x9, UPT ;  /* 0x000000090d00788c */ /* 0x000fe2000bf05270 */
[----:B-1----:R-:W-:Y:S01]  /*12f0*/  SHFL.IDX PT, R2, R6, R0, 0x1f ;  /* 0x00001f0006027589 */ /* 0x002fe200000e0000 */
[----:B------:R-:W-:Y:S01]  /*1300*/  UIADD3 UR9, UPT, UPT, UR13, 0x1, URZ ;  /* 0x000000010d097890 */ /* 0x000fe2000fffe0ff */
[----:B------:R-:W-:Y:S03]  /*1310*/  NOP ;  /* 0x0000000000007918 */ /* 0x000fe60000000000 */
[----:B------:R-:W-:Y:S03]  /*1320*/  USEL UR9, UR9, URZ, UP0 ;  /* 0x000000ff09097287 */ /* 0x000fe60008000000 */
[----:B------:R-:W1:Y:S01]  /*1330*/  SHFL.IDX PT, R0, R5, R0, 0x1f ;  /* 0x00001f0005007589 */ /* 0x000e6200000e0000 */
[----:B------:R-:W-:Y:S02]  /*1340*/  USHF.L.U32 UR15, UR14, 0x4, URZ ;  /* 0x000000040e0f7899 */ /* 0x000fe400080006ff */
[----:B------:R-:W-:Y:S02]  /*1350*/  ULEA UR13, UR9, UR8, 0x3 ;  /* 0x00000008090d7291 */ /* 0x000fe4000f8e18ff */
[----:B------:R-:W-:Y:S01]  /*1360*/  ULEA UR14, UR14, 0x888, 0xd ;  /* 0x000008880e0e7891 */ /* 0x000fe2000f8e68ff */
[----:B------:R-:W-:Y:S01]  /*1370*/  ISETP.NE.AND P0, PT, RZ, UR9, PT ;  /* 0x00000009ff007c0c */ /* 0x000fe2000bf05270 */
[----:B------:R-:W-:Y:S02]  /*1380*/  UISETP.NE.AND UP0, UPT, UR16, URZ, UPT ;  /* 0x000000ff1000728c */ /* 0x000fe4000bf05270 */
[----:B------:R-:W-:Y:S02]  /*1390*/  UPRMT UR15, UR15, 0x5410, UR14 ;  /* 0x000054100f0f7896 */ /* 0x000fe4000800000e */
[----:B------:R-:W-:Y:S01]  /*13a0*/  UIADD3 UR10, UPT, UPT, UR10, 0x38850, URZ ;  /* 0x000388500a0a7890 */ /* 0x000fe2000fffe0ff */
[----:B------:R-:W-:Y:S01]  /*13b0*/  UMOV UR14, URZ ;  /* 0x000000ff000e7c82 */ /* 0x000fe20008000000 */
[----:B--2---:R-:W-:Y:S01]  /*13c0*/  UMOV UR21, 0x40004040 ;  /* 0x4000404000157882 */ /* 0x004fe20000000000 */
[----:B------:R-:W-:Y:S01]  /*13d0*/  UMOV UR19, 0x40004040 ;  /* 0x4000404000137882 */ /* 0x000fe20000000000 */
[----:B------:R-:W-:Y:S01]  /*13e0*/  UMOV UR25, 0x40004040 ;  /* 0x4000404000197882 */ /* 0x000fe20000000000 */
[----:B------:R-:W-:Y:S01]  /*13f0*/  UMOV UR23, 0x40004040 ;  /* 0x4000404000177882 */ /* 0x000fe20000000000 */
[----:B------:R-:W-:Y:S01]  /*1400*/  UMOV UR29, 0x40004040 ;  /* 0x40004040001d7882 */ /* 0x000fe20000000000 */
[----:B------:R-:W-:Y:S01]  /*1410*/  UMOV UR27, 0x40004040 ;  /* 0x40004040001b7882 */ /* 0x000fe20000000000 */
[----:B------:R-:W-:Y:S01]  /*1420*/  UMOV UR33, 0x40004040 ;  /* 0x4000404000217882 */ /* 0x000fe20000000000 */
[----:B------:R-:W-:Y:S01]  /*1430*/  UMOV UR31, 0x40004040 ;  /* 0x40004040001f7882 */ /* 0x000fe20000000000 */
[----:B-1----:R-:W-:Y:S02]  /*1440*/  R2UR UR18, R0 ;  /* 0x00000000001272ca */ /* 0x002fe400000e0000 */
[----:B------:R-:W-:Y:S02]  /*1450*/  R2UR UR20, R2 ;  /* 0x00000000021472ca */ /* 0x000fe400000e0000 */
[----:B------:R-:W-:Y:S04]  /*1460*/  SEL R0, RZ, 0x1, P0 ;  /* 0x00000001ff007807 */ /* 0x000fe80000000000 */
[----:B------:R-:W-:Y:S01]  /*1470*/  LOP3.LUT R4, R4, R0, RZ, 0x3c, !PT ;  /* 0x0000000004047212 */ /* 0x000fe200078e3cff */
[----:B------:R-:W-:Y:S04]  /*1480*/  IMAD.U32 R0, RZ, RZ, UR9 ;  /* 0x00000009ff007e24 */ /* 0x000fe8000f8e00ff */
[----:B------:R-:W-:Y:S01]  /*1490*/  UIADD3 UR22, UPT, UPT, UR18, 0x2, URZ ;  /* 0x0000000212167890 */ /* 0x000fe2000fffe0ff */
[----:B------:R-:W-:Y:S01]  /*14a0*/  IMAD.U32 R9, R4, -0x80000000, RZ ;  /* 0x8000000004097824 */ /* 0x000fe200078e00ff */
[----:B------:R-:W-:Y:S01]  /*14b0*/  UIADD3 UR24, UPT, UPT, UR20, 0x2, URZ ;  /* 0x0000000214187890 */ /* 0x000fe2000fffe0ff */
[----:B------:R1:W-:Y:S01]  /*14c0*/  UTCQMMA gdesc[UR20], gdesc[UR18], tmem[UR12], tmem[UR14], idesc[UR15], tmem[UR6], UP0 ;  /* 0x00060e1214007dea */ /* 0x0003e2000800030c */
[----:B------:R-:W-:Y:S02]  /*14d0*/  UIADD3 UR28, UPT, UPT, UR20, 0x4, URZ ;  /* 0x00000004141c7890 */ /* 0x000fe4000fffe0ff */
[----:B------:R-:W-:Y:S02]  /*14e0*/  UIADD3 UR26, UPT, UPT, UR18, 0x4, URZ ;  /* 0x00000004121a7890 */ /* 0x000fe4000fffe0ff */
[----:B------:R-:W-:Y:S02]  /*14f0*/  UIADD3 UR32, UPT, UPT, UR20, 0x6, URZ ;  /* 0x0000000614207890 */ /* 0x000fe4000fffe0ff */
[----:B------:R-:W-:Y:S01]  /*1500*/  UIADD3 UR30, UPT, UPT, UR18, 0x6, URZ ;  /* 0x00000006121e7890 */ /* 0x000fe2000fffe0ff */
[----:B------:R1:W-:Y:S04]  /*1510*/  UTCQMMA gdesc[UR24], gdesc[UR22], tmem[UR12], tmem[UR14], idesc[UR15], tmem[UR6], UPT ;  /* 0x00060e1618007dea */ /* 0x0003e8000b80030c */
[----:B------:R1:W-:Y:S04]  /*1520*/  UTCQMMA gdesc[UR28], gdesc[UR26], tmem[UR12], tmem[UR14], idesc[UR15], tmem[UR6], UPT ;  /* 0x00060e1a1c007dea */ /* 0x0003e8000b80030c */
[----:B------:R1:W-:Y:S01]  /*1530*/  UTCQMMA gdesc[UR32], gdesc[UR30], tmem[UR12], tmem[UR14], idesc[UR15], tmem[UR6], UPT ;  /* 0x00060e1e20007dea */ /* 0x0003e2000b80030c */
[----:B------:R1:W-:Y:S01]  /*1540*/  UTCBAR [UR10], URZ ;  /* 0x000000ff0a0073e9 */ /* 0x0003e200080000ff */
[----:B------:R-:W2:Y:S02]  /*1550*/  SYNCS.PHASECHK.TRANS64.TRYWAIT P0, [UR13+0x388a0], R9 ;  /* 0x0388a009ff0075a7 */ /* 0x000ea4000800110d */
[----:B-12---:R-:W-:Y:S05]  /*1560*/  @!P0 BRA `(.L_x_22) ;  /* 0x0000001c00008947 */ /* 0x006fea0003800000 */
.L_x_51:
[----:B------:R-:W-:Y:S01]  /*1570*/  UIADD3 UR10, UPT, UPT, UR16, 0x1, URZ ;  /* 0x00000001100a7890 */ /* 0x000fe2000fffe0ff */
[----:B-1----:R-:W1:Y:S01]  /*1580*/  SHFL.IDX PT, R2, R6, R0, 0x1f ;  /* 0x00001f0006027589 */ /* 0x002e6200000e0000 */
[----:B------:R-:W-:Y:S02]  /*1590*/  UIADD3 UR13, UPT, UPT, UR13, 0x38850, URZ ;  /* 0x000388500d0d7890 */ /* 0x000fe4000fffe0ff */
[----:B------:R-:W-:Y:S05]  /*15a0*/  USHF.L.U32 UR14, UR10, 0xd, URZ ;  /* 0x0000000d0a0e7899 */ /* 0x000fea00080006ff */
[----:B------:R-:W2:Y:S01]  /*15b0*/  SHFL.IDX PT, R0, R5, R0, 0x1f ;  /* 0x00001f0005007589 */ /* 0x000ea200000e0000 */
[----:B------:R-:W-:Y:S01]  /*15c0*/  USHF.L.U32 UR15, UR10, 0x4, URZ ;  /* 0x000000040a0f7899 */ /* 0x000fe200080006ff */
[----:B------:R-:W-:Y:S01]  /*15d0*/  NOP ;  /* 0x0000000000007918 */ /* 0x000fe20000000000 */
[----:B------:R-:W-:Y:S01]  /*15e0*/  ULOP3.LUT UR14, UR14, 0x6000, URZ, 0xc0, !UPT ;  /* 0x000060000e0e7892 */ /* 0x000fe2000f8ec0ff */
[----:B------:R-:W-:Y:S01]  /*15f0*/  NOP ;  /* 0x0000000000007918 */ /* 0x000fe20000000000 */
[----:B------:R-:W-:Y:S02]  /*1600*/  ULOP3.LUT UR15, UR15, 0x30, URZ, 0xc0, !UPT ;  /* 0x000000300f0f7892 */ /* 0x000fe4000f8ec0ff */
[----:B------:R-:W-:Y:S02]  /*1610*/  ULOP3.LUT UR14, UR14, 0x888, URZ, 0xfc, !UPT ;  /* 0x000008880e0e7892 */ /* 0x000fe4000f8efcff */
[----:B------:R-:W-:Y:S02]  /*1620*/  UISETP.NE.AND UP0, UPT, UR10, 0x37, UPT ;  /* 0x000000370a00788c */ /* 0x000fe4000bf05270 */
[----:B------:R-:W-:Y:S01]  /*1630*/  UPRMT UR15, UR15, 0x5410, UR14 ;  /* 0x000054100f0f7896 */ /* 0x000fe2000800000e */
[----:B------:R-:W-:Y:S02]  /*1640*/  UMOV UR21, 0x40004040 ;  /* 0x4000404000157882 */ /* 0x000fe40000000000 */
[----:B------:R-:W-:Y:S01]  /*1650*/  UMOV UR14, URZ ;  /* 0x000000ff000e7c82 */ /* 0x000fe20008000000 */
[----:B------:R-:W-:Y:S01]  /*1660*/  UMOV UR19, 0x40004040 ;  /* 0x4000404000137882 */ /* 0x000fe20000000000 */
[----:B------:R-:W-:Y:S01]  /*1670*/  UMOV UR25, 0x40004040 ;  /* 0x4000404000197882 */ /* 0x000fe20000000000 */
[----:B------:R-:W-:Y:S01]  /*1680*/  UMOV UR23, 0x40004040 ;  /* 0x4000404000177882 */ /* 0x000fe20000000000 */
[----:B------:R-:W-:Y:S01]  /*1690*/  UMOV UR29, 0x40004040 ;  /* 0x40004040001d7882 */ /* 0x000fe20000000000 */
[----:B-1----:R-:W-:Y:S01]  /*16a0*/  R2UR UR20, R2 ;  /* 0x00000000021472ca */ /* 0x002fe200000e0000 */
[----:B------:R-:W-:Y:S01]  /*16b0*/  UMOV UR27, 0x40004040 ;  /* 0x40004040001b7882 */ /* 0x000fe20000000000 */
[----:B--2---:R-:W-:Y:S01]  /*16c0*/  R2UR UR18, R0 ;  /* 0x00000000001272ca */ /* 0x004fe200000e0000 */
[----:B------:R-:W-:Y:S01]  /*16d0*/  UMOV UR33, 0x40004040 ;  /* 0x4000404000217882 */ /* 0x000fe20000000000 */
[----:B------:R-:W-:Y:S09]  /*16e0*/  UMOV UR31, 0x40004040 ;  /* 0x40004040001f7882 */ /* 0x000ff20000000000 */
[----:B------:R-:W-:Y:S02]  /*16f0*/  UIADD3 UR24, UPT, UPT, UR20, 0x2, URZ ;  /* 0x0000000214187890 */ /* 0x000fe4000fffe0ff */
[----:B------:R-:W-:Y:S01]  /*1700*/  UIADD3 UR22, UPT, UPT, UR18, 0x2, URZ ;  /* 0x0000000212167890 */ /* 0x000fe2000fffe0ff */
[----:B------:R1:W-:Y:S01]  /*1710*/  UTCQMMA gdesc[UR20], gdesc[UR18], tmem[UR12], tmem[UR14], idesc[UR15], tmem[UR4], UPT ;  /* 0x00040e1214007dea */ /* 0x0003e2000b80030c */
        /* <DEDUP_REMOVED lines=8> */
[----:B------:R-:W-:Y:S05]  /*17a0*/  BRA.U UP0, `(.L_x_23) ;  /* 0x0000000100087547 */ /* 0x000fea000b800000 */
[----:B------:R2:W-:Y:S01]  /*17b0*/  UTCBAR [UR11], URZ ;  /* 0x000000ff0b0073e9 */ /* 0x0005e200080000ff */
[----:B------:R-:W-:Y:S01]  /*17c0*/  NOP ;  /* 0x0000000000007918 */ /* 0x000fe20000000000 */
.L_x_23:
[----:B------:R-:W-:Y:S02]  /*17d0*/  UISETP.NE.AND UP0, UPT, UR9, 0x9, UPT ;  /* 0x000000090900788c */ /* 0x000fe4000bf05270 */
[----:B------:R-:W-:Y:S02]  /*17e0*/  UIADD3 UR9, UPT, UPT, UR9, 0x1, URZ ;  /* 0x0000000109097890 */ /* 0x000fe4000fffe0ff */
[----:B------:R-:W-:Y:S02]  /*17f0*/  UIADD3 UR16, UPT, UPT, UR16, 0x2, URZ ;  /* 0x0000000210107890 */ /* 0x000fe4000fffe0ff */
[----:B-1----:R-:W-:Y:S02]  /*1800*/  USEL UR13, UR9, URZ, UP0 ;  /* 0x000000ff090d7287 */ /* 0x002fe40008000000 */
[----:B------:R-:W-:Y:S04]  /*1810*/  UISETP.NE.AND UP0, UPT, UR16, 0x38, UPT ;  /* 0x000000381000788c */ /* 0x000fe8000bf05270 */
[----:B------:R-:W-:Y:S04]  /*1820*/  ISETP.NE.AND P0, PT, RZ, UR13, PT ;  /* 0x0000000dff007c0c */ /* 0x000fe8000bf05270 */
[----:B------:R-:W-:Y:S04]  /*1830*/  SEL R0, RZ, 0x1, P0 ;  /* 0x00000001ff007807 */ /* 0x000fe80000000000 */
[----:B------:R-:W-:Y:S01]  /*1840*/  LOP3.LUT R4, R4, R0, RZ, 0x3c, !PT ;  /* 0x0000000004047212 */ /* 0x000fe200078e3cff */
[----:B------:R-:W-:Y:S06]  /*1850*/  BRA.U UP0, `(.L_x_24) ;  /* 0xfffffff900507547 */ /* 0x000fec000b83ffff */
[----:B------:R-:W-:-:S13]  /*1860*/  ISETP.NE.AND P0, PT, R3, UR17, PT ;  /* 0x0000001103007c0c */ /* 0x000fda000bf05270 */
[----:B--2---:R-:W-:Y:S05]  /*1870*/  @!P0 EXIT ;  /* 0x000000000000894d */ /* 0x004fea0003800000 */
[----:B------:R-:W-:Y:S01]  /*1880*/  UIADD3 UR17, UPT, UPT, UR17, 0x1, URZ ;  /* 0x0000000111117890 */ /* 0x000fe2000fffe0ff */
[----:B------:R-:W-:Y:S11]  /*1890*/  BRA `(.L_x_25) ;  /* 0xfffffff800047947 */ /* 0x000ff6000383ffff */
.L_x_11:
[----:B------:R-:W-:-:S13]  /*18a0*/  ELECT P0, URZ, PT ;  /* 0x0000000000ff782f */ /* 0x000fda0003800000 */
[----:B------:R-:W-:Y:S05]  /*18b0*/  @!P0 BRA `(.L_x_13) ;  /* 0x0000000c00188947 */ /* 0x000fea0003800000 */
[----:B------:R-:W2:Y:S02]  /*18c0*/  S2R R2, SR_CTAID.X ;  /* 0x0000000000027919 */ /* 0x000ea40000002500 */
[----:B--2---:R-:W-:-:S13]  /*18d0*/  ISETP.GE.U32.AND P0, PT, R2, R3, PT ;  /* 0x000000030200720c */ /* 0x004fda0003f06070 */
[----:B------:R-:W-:Y:S05]  /*18e0*/  @P0 EXIT ;  /* 0x000000000000094d */ /* 0x000fea0003800000 */
[----:B------:R-:W2:Y:S01]  /*18f0*/  LDC.64 R14, c[0x0][0x348] ;  /* 0x0000d200ff0e7b82 */ /* 0x000ea20000000a00 */
[----:B-1----:R-:W-:Y:S01]  /*1900*/  LOP3.LUT R0, RZ, R2, RZ, 0x33, !PT ;  /* 0x00000002ff007212 */ /* 0x002fe200078e33ff */
[----:B------:R-:W-:Y:S01]  /*1910*/  IMAD.MOV.U32 R12, RZ, RZ, RZ ;  /* 0x000000ffff0c7224 */ /* 0x000fe200078e00ff */
[----:B------:R-:W-:Y:S01]  /*1920*/  CS2R R10, SRZ ;  /* 0x00000000000a7805 */ /* 0x000fe2000001ff00 */
[----:B------:R-:W-:Y:S02]  /*1930*/  IMAD.MOV.U32 R4, RZ, RZ, R2 ;  /* 0x000000ffff047224 */ /* 0x000fe400078e0002 */
[----:B------:R-:W-:-:S05]  /*1940*/  IMAD.IADD R0, R3, 0x1, R0 ;  /* 0x0000000103007824 */ /* 0x000fca00078e0200 */
[----:B------:R-:W-:-:S07]  /*1950*/  SHF.R.U32.HI R0, RZ, 0x7, R0 ;  /* 0x00000007ff007819 */ /* 0x000fce0000011600 */
.L_x_31:
[----:B------:R-:W-:Y:S02]  /*1960*/  SHF.R.U32.HI R5, RZ, 0x7, R4 ;  /* 0x00000007ff057819 */ /* 0x000fe40000011604 */
[----:B------:R-:W-:Y:S02]  /*1970*/  LOP3.LUT R4, R4, 0x3ff, RZ, 0xc0, !PT ;  /* 0x000003ff04047812 */ /* 0x000fe400078ec0ff */
[----:B------:R-:W-:Y:S02]  /*1980*/  LOP3.LUT R5, R5, 0x1fffff8, RZ, 0xc0, !PT ;  /* 0x01fffff805057812 */ /* 0x000fe400078ec0ff */
[----:B------:R-:W-:Y:S02]  /*1990*/  MOV R7, 0x19d0 ;  /* 0x000019d000077802 */ /* 0x000fe40000000f00 */
[----:B------:R-:W-:-:S04]  /*19a0*/  LEA.HI R3, R35, -R5, RZ, 0x19 ;  /* 0x8000000523037211 */ /* 0x000fc800078fc8ff */
[----:B------:R-:W-:Y:S02]  /*19b0*/  VIMNMX.U32 R3, PT, PT, R3, 0x8, PT ;  /* 0x0000000803037848 */ /* 0x000fe40003fe0000 */
[----:B--2---:R-:W-:Y:S05]  /*19c0*/  CALL.REL.NOINC `($__internal_3_$__cuda_sm20_div_u16) ;  /* 0x0000001800b47944 */ /* 0x004fea0003c00000 */
[----:B------:R-:W1:Y:S01]  /*19d0*/  S2R R7, SR_CgaCtaId ;  /* 0x0000000000077919 */ /* 0x000e620000008800 */
[----:B------:R-:W-:Y:S02]  /*19e0*/  PRMT R8, R3, 0x9910, RZ ;  /* 0x0000991003087816 */ /* 0x000fe400000000ff */
[----:B------:R-:W-:-:S05]  /*19f0*/  PRMT R3, R6, 0x9910, RZ ;  /* 0x0000991006037816 */ /* 0x000fca00000000ff */
[----:B------:R-:W-:-:S04]  /*1a00*/  IMAD R3, R8, R3, RZ ;  /* 0x0000000308037224 */ /* 0x000fc800078e02ff */
[----:B------:R-:W-:-:S05]  /*1a10*/  IMAD.MOV R3, RZ, RZ, -R3 ;  /* 0x000000ffff037224 */ /* 0x000fca00078e0a03 */
[----:B------:R-:W-:-:S05]  /*1a20*/  PRMT R3, R3, 0x7710, RZ ;  /* 0x0000771003037816 */ /* 0x000fca00000000ff */
[----:B------:R-:W-:Y:S01]  /*1a30*/  IMAD.IADD R8, R4, 0x1, R3 ;  /* 0x0000000104087824 */ /* 0x000fe200078e0203 */
[----:B------:R-:W-:Y:S01]  /*1a40*/  MOV R3, 0x400 ;  /* 0x0000040000037802 */ /* 0x000fe20000000f00 */
[----:B------:R-:W-:-:S03]  /*1a50*/  IMAD.SHL.U32 R4, R6, 0x20, RZ ;  /* 0x0000002006047824 */ /* 0x000fc600078e00ff */
[----:B------:R-:W-:Y:S02]  /*1a60*/  LOP3.LUT R8, R8, 0xffff, RZ, 0xc0, !PT ;  /* 0x0000ffff08087812 */ /* 0x000fe400078ec0ff */
[----:B------:R-:W-:Y:S02]  /*1a70*/  LOP3.LUT R4, R4, 0xffff, RZ, 0xc0, !PT ;  /* 0x0000ffff04047812 */ /* 0x000fe400078ec0ff */
[----:B-1----:R-:W-:Y:S01]  /*1a80*/  LEA R3, R7, R3, 0x18 ;  /* 0x0000000307037211 */ /* 0x002fe200078ec0ff */
[----:B------:R-:W-:Y:S02]  /*1a90*/  IMAD.IADD R5, R5, 0x1, R8 ;  /* 0x0000000105057824 */ /* 0x000fe400078e0208 */
[----:B------:R-:W-:Y:S02]  /*1aa0*/  HFMA2 R8, -RZ, RZ, 0, 0 ;  /* 0x00000000ff087431 */ /* 0x000fe400000001ff */
[----:B------:R-:W-:Y:S02]  /*1ab0*/  IMAD.MOV.U32 R7, RZ, RZ, 0x100 ;  /* 0x00000100ff077424 */ /* 0x000fe400078e00ff */
[----:B------:R-:W-:Y:S01]  /*1ac0*/  VIADD R6, R3, 0x38800 ;  /* 0x0003880003067836 */ /* 0x000fe20000000000 */
[----:B------:R-:W-:-:S07]  /*1ad0*/  SHF.L.U32 R5, R5, 0x7, RZ ;  /* 0x0000000705057819 */ /* 0x000fce00000006ff */
.L_x_30:
[----:B-1----:R-:W-:Y:S01]  /*1ae0*/  LOP3.LUT R13, R11, 0x1, RZ, 0x3c, !PT ;  /* 0x000000010b0d7812 */ /* 0x002fe200078e3cff */
[C---:B------:R-:W-:Y:S01]  /*1af0*/  IMAD R16, R10.reuse, 0x8, R6 ;  /* 0x000000080a107824 */ /* 0x040fe200078e0206 */
[----:B------:R-:W-:Y:S05]  /*1b00*/  YIELD ;  /* 0x0000000000007946 */ /* 0x000fea0003800000 */
[----:B------:R-:W-:Y:S01]  /*1b10*/  IMAD.U32 R13, R13, -0x80000000, RZ ;  /* 0x800000000d0d7824 */ /* 0x000fe200078e00ff */
[C---:B------:R-:W-:Y:S01]  /*1b20*/  ISETP.NE.AND P0, PT, R10.reuse, 0x9, PT ;  /* 0x000000090a00780c */ /* 0x040fe20003f05270 */
[C---:B------:R-:W-:Y:S02]  /*1b30*/  VIADD R9, R10.reuse, 0x1 ;  /* 0x000000010a097836 */ /* 0x040fe40000000000 */
[----:B------:R-:W1:Y:S01]  /*1b40*/  SYNCS.PHASECHK.TRANS64.TRYWAIT P1, [R16+URZ+0x50], R13 ;  /* 0x0000500d100075a7 */ /* 0x000e6200080211ff */
[----:B------:R-:W-:-:S02]  /*1b50*/  IMAD R17, R10, 0x4000, R3 ;  /* 0x000040000a117824 */ /* 0x000fc400078e0203 */
[----:B------:R-:W-:-:S04]  /*1b60*/  SEL R9, R9, RZ, P0 ;  /* 0x000000ff09097207 */ /* 0x000fc80000000000 */
[----:B------:R-:W-:-:S04]  /*1b70*/  ISETP.NE.AND P0, PT, R9, RZ, PT ;  /* 0x000000ff0900720c */ /* 0x000fc80003f05270 */
[----:B------:R-:W-:Y:S01]  /*1b80*/  SEL R18, RZ, 0x1, P0 ;  /* 0x00000001ff127807 */ /* 0x000fe20000000000 */
[----:B-1----:R-:W-:Y:S08]  /*1b90*/  @!P1 BRA `(.L_x_26) ;  /* 0x0000001400909947 */ /* 0x002ff00003800000 */
.L_x_53:
[----:B------:R-:W2:Y:S01]  /*1ba0*/  LDCU.64 UR18, c[0x0][0x348] ;  /* 0x00006900ff1277ac */ /* 0x000ea20008000a00 */
[----:B------:R-:W-:Y:S01]  /*1bb0*/  LOP3.LUT R13, R11, R18, RZ, 0x3c, !PT ;  /* 0x000000120b0d7212 */ /* 0x000fe200078e3cff */
[--C-:B------:R-:W-:Y:S01]  /*1bc0*/  IMAD R11, R10, 0x1000, R3.reuse ;  /* 0x000010000a0b7824 */ /* 0x100fe200078e0203 */
[----:B------:R-:W-:Y:S01]  /*1bd0*/  IADD3 R22, P1, PT, R14, 0x40, RZ ;  /* 0x000000400e167810 */ /* 0x000fe20007f3e0ff */
[----:B------:R-:W-:Y:S01]  /*1be0*/  IMAD R10, R10, 0x200, R3 ;  /* 0x000002000a0a7824 */ /* 0x000fe200078e0203 */
[----:B------:R-:W-:Y:S01]  /*1bf0*/  R2UR UR12, R17 ;  /* 0x00000000110c72ca */ /* 0x000fe200000e0000 */
[----:B------:R-:W-:Y:S01]  /*1c00*/  UMOV UR20, 0x0 ;  /* 0x0000000000147882 */ /* 0x000fe20000000000 */
[----:B------:R-:W-:Y:S01]  /*1c10*/  IADD3 R20, P0, PT, R14, 0xc0, RZ ;  /* 0x000000c00e147810 */ /* 0x000fe20007f1e0ff */
[--C-:B------:R-:W-:Y:S01]  /*1c20*/  IMAD.X R23, RZ, RZ, R15.reuse, P1 ;  /* 0x000000ffff177224 */ /* 0x100fe200008e060f */
[----:B------:R-:W-:Y:S01]  /*1c30*/  R2UR UR14, R7 ;  /* 0x00000000070e72ca */ /* 0x000fe200000e0000 */
[----:B------:R-:W-:Y:S01]  /*1c40*/  UMOV UR21, 0x10000000 ;  /* 0x1000000000157882 */ /* 0x000fe20000000000 */
[----:B------:R-:W-:Y:S01]  /*1c50*/  R2UR UR8, R11 ;  /* 0x000000000b0872ca */ /* 0x000fe200000e0000 */
[----:B-1----:R-:W-:Y:S01]  /*1c60*/  IMAD.X R21, RZ, RZ, R15, P0 ;  /* 0x000000ffff157224 */ /* 0x002fe200000e060f */
[----:B------:R-:W-:Y:S01]  /*1c70*/  R2UR UR16, R10 ;  /* 0x000000000a1072ca */ /* 0x000fe200000e0000 */
[----:B------:R-:W-:Y:S01]  /*1c80*/  IMAD.MOV.U32 R10, RZ, RZ, 0x5280 ;  /* 0x00005280ff0a7424 */ /* 0x000fe200078e00ff */
[----:B------:R-:W-:Y:S01]  /*1c90*/  R2UR UR13, R16 ;  /* 0x00000000100d72ca */ /* 0x000fe200000e0000 */
[----:B------:R-:W-:Y:S01]  /*1ca0*/  IMAD R11, R9, 0x8, R6 ;  /* 0x00000008090b7824 */ /* 0x000fe200078e0206 */
[----:B------:R-:W-:Y:S01]  /*1cb0*/  R2UR UR15, R5 ;  /* 0x00000000050f72ca */ /* 0x000fe200000e0000 */
[----:B--2---:R-:W-:Y:S01]  /*1cc0*/  UIADD3 UR24, UP1, UPT, UR18, 0x140, URZ ;  /* 0x0000014012187890 */ /* 0x004fe2000ff3e0ff */
[----:B------:R-:W-:Y:S01]  /*1cd0*/  R2UR UR28, R22 ;  /* 0x00000000161c72ca */ /* 0x000fe200000e0000 */
[----:B------:R-:W-:Y:S01]  /*1ce0*/  UIADD3 UR22, UP0, UPT, UR18, 0x1c0, URZ ;  /* 0x000001c012167890 */ /* 0x000fe2000ff1e0ff */
[----:B------:R-:W-:Y:S01]  /*1cf0*/  R2UR UR29, R23 ;  /* 0x00000000171d72ca */ /* 0x000fe200000e0000 */
[----:B------:R-:W-:Y:S01]  /*1d00*/  UIADD3 UR14, UPT, UPT, UR14, -0x100, URZ ;  /* 0xffffff000e0e7890 */ /* 0x000fe2000fffe0ff */
[----:B------:R-:W-:Y:S01]  /*1d10*/  R2UR UR26, R20 ;  /* 0x00000000141a72ca */ /* 0x000fe200000e0000 */
[----:B------:R-:W-:Y:S01]  /*1d20*/  UIADD3 UR12, UPT, UPT, UR12, 0x4000, URZ ;  /* 0x000040000c0c7890 */ /* 0x000fe2000fffe0ff */
[----:B------:R-:W-:Y:S01]  /*1d30*/  R2UR UR27, R21 ;  /* 0x00000000151b72ca */ /* 0x000fe200000e0000 */
[----:B------:R-:W-:Y:S01]  /*1d40*/  UIADD3 UR8, UPT, UPT, UR8, 0x2c000, URZ ;  /* 0x0002c00008087890 */ /* 0x000fe2000fffe0ff */
[----:B------:R-:W-:Y:S01]  /*1d50*/  R2UR UR11, R4 ;  /* 0x00000000040b72ca */ /* 0x000fe200000e0000 */
[----:B------:R-:W-:Y:S01]  /*1d60*/  UIADD3 UR4, UPT, UPT, UR16, 0x36000, URZ ;  /* 0x0003600010047890 */ /* 0x000fe2000fffe0ff */
[----:B------:R-:W-:Y:S01]  /*1d70*/  R2UR UR7, R8 ;  /* 0x00000000080772ca */ /* 0x000fe200000e0000 */
[----:B------:R-:W-:Y:S01]  /*1d80*/  UIADD3.X UR25, UPT, UPT, URZ, UR19, URZ, UP1, !UPT ;  /* 0x00000013ff197290 */ /* 0x000fe20008ffe4ff */
[----:B------:R-:W-:Y:S01]  /*1d90*/  LOP3.LUT R17, R13, 0x1, RZ, 0x3c, !PT ;  /* 0x000000010d117812 */ /* 0x000fe200078e3cff */
[----:B------:R-:W-:Y:S01]  /*1da0*/  UIADD3 UR16, UPT, UPT, UR16, 0x37400, URZ ;  /* 0x0003740010107890 */ /* 0x000fe2000fffe0ff */
[----:B------:R-:W-:Y:S01]  /*1db0*/  ISETP.NE.AND P0, PT, R9, 0x9, PT ;  /* 0x000000090900780c */ /* 0x000fe20003f05270 */
[----:B------:R-:W-:Y:S01]  /*1dc0*/  UIADD3.X UR23, UPT, UPT, URZ, UR19, URZ, UP0, !UPT ;  /* 0x00000013ff177290 */ /* 0x000fe200087fe4ff */
[----:B------:R1:W-:Y:S01]  /*1dd0*/  UTMALDG.2D [UR12], [UR28], desc[UR20] ;  /* 0x0000140c1c0075b4 */ /* 0x0003e20008009000 */
[----:B------:R-:W-:Y:S01]  /*1de0*/  UMOV UR9, UR13 ;  /* 0x0000000d00097c82 */ /* 0x000fe20008000000 */
[----:B------:R-:W-:Y:S01]  /*1df0*/  UMOV UR10, UR14 ;  /* 0x0000000e000a7c82 */ /* 0x000fe20008000000 */
[----:B------:R-:W-:Y:S01]  /*1e00*/  UMOV UR5, UR13 ;  /* 0x0000000d00057c82 */ /* 0x000fe20008000000 */
[----:B------:R-:W-:Y:S01]  /*1e10*/  UMOV UR6, UR15 ;  /* 0x0000000f00067c82 */ /* 0x000fe20008000000 */
[----:B------:R-:W-:Y:S01]  /*1e20*/  UMOV UR17, UR13 ;  /* 0x0000000d00117c82 */ /* 0x000fe20008000000 */
[----:B------:R-:W-:Y:S01]  /*1e30*/  IMAD.U32 R17, R17, -0x80000000, RZ ;  /* 0x8000000011117824 */ /* 0x000fe200078e00ff */
[----:B------:R-:W-:Y:S01]  /*1e40*/  UMOV UR18, UR11 ;  /* 0x0000000b00127c82 */ /* 0x000fe20008000000 */
[----:B------:R1:W-:Y:S01]  /*1e50*/  UTMALDG.2D [UR8], [UR26], desc[UR20] ;  /* 0x000014081a0075b4 */ /* 0x0003e20008009000 */
[----:B------:R-:W-:Y:S01]  /*1e60*/  UMOV UR19, UR7 ;  /* 0x0000000700137c82 */ /* 0x000fe20008000000 */
[----:B------:R1:W-:Y:S01]  /*1e70*/  UTMALDG.2D [UR4], [UR24], desc[UR20] ;  /* 0x00001404180075b4 */ /* 0x0003e20008009000 */
[----:B------:R1:W-:Y:S01]  /*1e80*/  UTMALDG.2D [UR16], [UR22], desc[UR20] ;  /* 0x00001410160075b4 */ /* 0x0003e20008009000 */
[----:B------:R2:W-:Y:S01]  /*1e90*/  SYNCS.ARRIVE.TRANS64 RZ, [R16+URZ], R10 ;  /* 0x0000000a10ff79a7 */ /* 0x0005e200080000ff */
[----:B------:R-:W3:Y:S01]  /*1ea0*/  SYNCS.PHASECHK.TRANS64.TRYWAIT P1, [R11+URZ+0x50], R17 ;  /* 0x000050110b0075a7 */ /* 0x000ee200080211ff */
[----:B--2---:R-:W-:-:S02]  /*1eb0*/  VIADD R10, R9, 0x1 ;  /* 0x00000001090a7836 */ /* 0x004fc40000000000 */
[----:B------:R-:W-:-:S03]  /*1ec0*/  IMAD R16, R9, 0x4000, R3 ;  /* 0x0000400009107824 */ /* 0x000fc600078e0203 */
[----:B------:R-:W-:Y:S01]  /*1ed0*/  SEL R10, R10, RZ, P0 ;  /* 0x000000ff0a0a7207 */ /* 0x000fe20000000000 */
[----:B-1-3--:R-:W-:Y:S06]  /*1ee0*/  @!P1 BRA `(.L_x_27) ;  /* 0x0000001000d89947 */ /* 0x00afec0003800000 */
.L_x_55:
[----:B------:R-:W-:Y:S01]  /*1ef0*/  IMAD R9, R9, 0x1000, R3 ;  /* 0x0000100009097824 */ /* 0x000fe200078e0203 */
[----:B------:R-:W-:Y:S01]  /*1f00*/  R2UR UR10, R7 ;  /* 0x00000000070a72ca */ /* 0x000fe200000e0000 */
[----:B------:R-:W-:Y:S01]  /*1f10*/  IMAD.MOV.U32 R18, RZ, RZ, 0x5000 ;  /* 0x00005000ff127424 */ /* 0x000fe200078e00ff */
[----:B------:R-:W-:Y:S01]  /*1f20*/  R2UR UR8, R16 ;  /* 0x00000000100872ca */ /* 0x000fe200000e0000 */
[----:B------:R-:W-:Y:S01]  /*1f30*/  UMOV UR14, 0x0 ;  /* 0x00000000000e7882 */ /* 0x000fe20000000000 */
[----:B------:R-:W-:Y:S01]  /*1f40*/  R2UR UR4, R9 ;  /* 0x00000000090472ca */ /* 0x000fe200000e0000 */
[----:B------:R-:W-:Y:S01]  /*1f50*/  UMOV UR15, 0x10000000 ;  /* 0x10000000000f7882 */ /* 0x000fe20000000000 */
[C---:B------:R-:W-:Y:S01]  /*1f60*/  ISETP.NE.AND P0, PT, R10.reuse, RZ, PT ;  /* 0x000000ff0a00720c */ /* 0x040fe20003f05270 */
[----:B------:R-:W-:Y:S01]  /*1f70*/  VIADD R16, R10, 0x1 ;  /* 0x000000010a107836 */ /* 0x000fe20000000000 */
[----:B------:R-:W-:Y:S02]  /*1f80*/  R2UR UR9, R11 ;  /* 0x000000000b0972ca */ /* 0x000fe400000e0000 */
[----:B------:R-:W-:-:S02]  /*1f90*/  SEL R9, RZ, 0x1, P0 ;  /* 0x00000001ff097807 */ /* 0x000fc40000000000 */
[----:B------:R-:W-:Y:S01]  /*1fa0*/  R2UR UR16, R22 ;  /* 0x00000000161072ca */ /* 0x000fe200000e0000 */
[----:B------:R-:W-:Y:S01]  /*1fb0*/  UIADD3 UR10, UPT, UPT, UR10, -0x80, URZ ;  /* 0xffffff800a0a7890 */ /* 0x000fe2000fffe0ff */
[----:B------:R-:W-:Y:S01]  /*1fc0*/  R2UR UR17, R23 ;  /* 0x00000000171172ca */ /* 0x000fe200000e0000 */
[----:B------:R-:W-:Y:S01]  /*1fd0*/  UIADD3 UR8, UPT, UPT, UR8, 0x4000, URZ ;  /* 0x0000400008087890 */ /* 0x000fe2000fffe0ff */
[----:B------:R-:W-:Y:S01]  /*1fe0*/  R2UR UR11, R5 ;  /* 0x00000000050b72ca */ /* 0x000fe200000e0000 */
[----:B------:R-:W-:Y:S01]  /*1ff0*/  UIADD3 UR4, UPT, UPT, UR4, 0x2c000, URZ ;  /* 0x0002c00004047890 */ /* 0x000fe2000fffe0ff */
[----:B------:R-:W-:Y:S02]  /*2000*/  R2UR UR12, R20 ;  /* 0x00000000140c72ca */ /* 0x000fe400000e0000 */
[----:B------:R-:W-:Y:S01]  /*2010*/  R2UR UR13, R21 ;  /* 0x00000000150d72ca */ /* 0x000fe200000e0000 */
[----:B------:R-:W-:Y:S01]  /*2020*/  UMOV UR5, UR9 ;  /* 0x0000000900057c82 */ /* 0x000fe20008000000 */
[----:B------:R-:W-:Y:S01]  /*2030*/  R2UR UR7, R4 ;  /* 0x00000000040772ca */ /* 0x000fe200000e0000 */
[----:B------:R-:W-:Y:S01]  /*2040*/  UMOV UR6, UR10 ;  /* 0x0000000a00067c82 */ /* 0x000fe20008000000 */
[----:B------:R-:W-:Y:S01]  /*2050*/  LOP3.LUT R13, R13, R9, RZ, 0x3c, !PT ;  /* 0x000000090d0d7212 */ /* 0x000fe200078e3cff */
[C---:B------:R-:W-:Y:S01]  /*2060*/  IMAD R9, R10.reuse, 0x8, R6 ;  /* 0x000000080a097824 */ /* 0x040fe200078e0206 */
[----:B------:R-:W-:-:S02]  /*2070*/  ISETP.NE.AND P0, PT, R10, 0x9, PT ;  /* 0x000000090a00780c */ /* 0x000fc40003f05270 */
[----:B------:R-:W-:Y:S01]  /*2080*/  LOP3.LUT R17, R13, 0x1, RZ, 0x3c, !PT ;  /* 0x000000010d117812 */ /* 0x000fe200078e3cff */
[----:B------:R2:W-:Y:S01]  /*2090*/  UTMALDG.2D [UR8], [UR16], desc[UR14] ;  /* 0x00000e08100075b4 */ /* 0x0005e20008009000 */
[----:B------:R-:W-:-:S03]  /*20a0*/  SEL R16, R16, RZ, P0 ;  /* 0x000000ff10107207 */ /* 0x000fc60000000000 */
[----:B------:R-:W-:Y:S01]  /*20b0*/  IMAD.U32 R17, R17, -0x80000000, RZ ;  /* 0x8000000011117824 */ /* 0x000fe200078e00ff */
[----:B------:R-:W-:Y:S01]  /*20c0*/  ISETP.NE.AND P0, PT, R16, RZ, PT ;  /* 0x000000ff1000720c */ /* 0x000fe20003f05270 */
[----:B------:R2:W-:Y:S01]  /*20d0*/  UTMALDG.2D [UR4], [UR12], desc[UR14] ;  /* 0x00000e040c0075b4 */ /* 0x0005e20008009000 */
[----:B------:R3:W-:Y:S01]  /*20e0*/  SYNCS.ARRIVE.TRANS64 RZ, [R11+URZ], R18 ;  /* 0x000000120bff79a7 */ /* 0x0007e200080000ff */
[----:B------:R-:W4:Y:S01]  /*20f0*/  SYNCS.PHASECHK.TRANS64.TRYWAIT P1, [R9+URZ+0x50], R17 ;  /* 0x00005011090075a7 */ /* 0x000f2200080211ff */
[C-C-:B-1-3--:R-:W-:Y:S02]  /*2100*/  IMAD R11, R10.reuse, 0x4000, R3.reuse ;  /* 0x000040000a0b7824 */ /* 0x14afe400078e0203 */
[----:B------:R-:W-:Y:S01]  /*2110*/  IMAD R10, R10, 0x1000, R3 ;  /* 0x000010000a0a7824 */ /* 0x000fe200078e0203 */
[----:B--2-4-:R-:W-:Y:S06]  /*2120*/  @!P1 BRA `(.L_x_28) ;  /* 0x0000001000649947 */ /* 0x014fec0003800000 */
.L_x_57:
[----:B------:R-:W-:Y:S01]  /*2130*/  R2UR UR8, R11 ;  /* 0x000000000b0872ca */ /* 0x000fe200000e0000 */
[----:B------:R-:W-:Y:S01]  /*2140*/  UMOV UR14, 0x0 ;  /* 0x00000000000e7882 */ /* 0x000fe20000000000 */
[----:B------:R-:W-:Y:S01]  /*2150*/  R2UR UR4, R10 ;  /* 0x000000000a0472ca */ /* 0x000fe200000e0000 */
[----:B------:R-:W-:Y:S01]  /*2160*/  UMOV UR15, 0x10000000 ;  /* 0x10000000000f7882 */ /* 0x000fe20000000000 */
[----:B------:R-:W-:Y:S01]  /*2170*/  SEL R11, RZ, 0x1, P0 ;  /* 0x00000001ff0b7807 */ /* 0x000fe20000000000 */
[----:B------:R-:W-:Y:S01]  /*2180*/  VIADD R17, R7, 0x80 ;  /* 0x0000008007117836 */ /* 0x000fe20000000000 */
[----:B------:R-:W-:Y:S02]  /*2190*/  R2UR UR9, R9 ;  /* 0x00000000090972ca */ /* 0x000fe400000e0000 */
[----:B------:R-:W-:Y:S02]  /*21a0*/  R2UR UR10, R7 ;  /* 0x00000000070a72ca */ /* 0x000fe400000e0000 */
[----:B------:R-:W-:-:S02]  /*21b0*/  R2UR UR16, R22 ;  /* 0x00000000161072ca */ /* 0x000fc400000e0000 */
        /* <DEDUP_REMOVED lines=10> */
[----:B------:R-:W-:-:S03]  /*2260*/  IMAD R13, R16, 0x8, R6 ;  /* 0x00000008100d7824 */ /* 0x000fc600078e0206 */
[----:B------:R-:W-:Y:S01]  /*2270*/  LOP3.LUT R10, R11, 0x1, RZ, 0x3c, !PT ;  /* 0x000000010b0a7812 */ /* 0x000fe200078e3cff */
[----:B------:R2:W-:Y:S04]  /*2280*/  UTMALDG.2D [UR8], [UR16], desc[UR14] ;  /* 0x00000e08100075b4 */ /* 0x0005e80008009000 */
[----:B------:R-:W-:Y:S02]  /*2290*/  IMAD.U32 R10, R10, -0x80000000, RZ ;  /* 0x800000000a0a7824 */ /* 0x000fe400078e00ff */
[----:B------:R2:W-:Y:S01]  /*22a0*/  UTMALDG.2D [UR4], [UR12], desc[UR14] ;  /* 0x00000e040c0075b4 */ /* 0x0005e20008009000 */
[----:B------:R2:W-:Y:S01]  /*22b0*/  SYNCS.ARRIVE.TRANS64 RZ, [R9+URZ], R18 ;  /* 0x0000001209ff79a7 */ /* 0x0005e200080000ff */
[----:B------:R-:W3:Y:S02]  /*22c0*/  SYNCS.PHASECHK.TRANS64.TRYWAIT P0, [R13+URZ+0x50], R10 ;  /* 0x0000500a0d0075a7 */ /* 0x000ee400080011ff */
[----:B--23--:R-:W-:Y:S05]  /*22d0*/  @!P0 BRA `(.L_x_29) ;  /* 0x0000001000148947 */ /* 0x00cfea0003800000 */
.L_x_59:
[C-C-:B------:R-:W-:Y:S01]  /*22e0*/  IMAD R10, R16.reuse, 0x4000, R3.reuse ;  /* 0x00004000100a7824 */ /* 0x140fe200078e0203 */
[C---:B------:R-:W-:Y:S01]  /*22f0*/  ISETP.NE.AND P0, PT, R16.reuse, 0x9, PT ;  /* 0x000000091000780c */ /* 0x040fe20003f05270 */
[----:B-1----:R-:W-:Y:S01]  /*2300*/  IMAD R9, R16, 0x1000, R3 ;  /* 0x0000100010097824 */ /* 0x002fe200078e0203 */
[----:B------:R-:W-:Y:S01]  /*2310*/  R2UR UR10, R17 ;  /* 0x00000000110a72ca */ /* 0x000fe200000e0000 */
[----:B------:R-:W-:Y:S01]  /*2320*/  VIADD R7, R7, 0x200 ;  /* 0x0000020007077836 */ /* 0x000fe20000000000 */
[----:B------:R-:W-:Y:S01]  /*2330*/  R2UR UR8, R10 ;  /* 0x000000000a0872ca */ /* 0x000fe200000e0000 */
[----:B------:R-:W-:Y:S01]  /*2340*/  VIADD R10, R16, 0x1 ;  /* 0x00000001100a7836 */ /* 0x000fe20000000000 */
[----:B------:R-:W-:Y:S01]  /*2350*/  R2UR UR4, R9 ;  /* 0x00000000090472ca */ /* 0x000fe200000e0000 */
[----:B------:R-:W-:Y:S01]  /*2360*/  UMOV UR14, 0x0 ;  /* 0x00000000000e7882 */ /* 0x000fe20000000000 */
[----:B------:R-:W-:Y:S01]  /*2370*/  R2UR UR9, R13 ;  /* 0x000000000d0972ca */ /* 0x000fe200000e0000 */
[----:B------:R-:W-:Y:S01]  /*2380*/  UMOV UR15, 0x10000000 ;  /* 0x10000000000f7882 */ /* 0x000fe20000000000 */
[----:B------:R-:W-:Y:S01]  /*2390*/  R2UR UR16, R22 ;  /* 0x00000000161072ca */ /* 0x000fe200000e0000 */
[----:B------:R-:W-:Y:S01]  /*23a0*/  VIADD R8, R8, 0x1 ;  /* 0x0000000108087836 */ /* 0x000fe20000000000 */
[----:B------:R-:W-:-:S02]  /*23b0*/  R2UR UR17, R23 ;  /* 0x00000000171172ca */ /* 0x000fc400000e0000 */
[----:B------:R-:W-:Y:S01]  /*23c0*/  R2UR UR11, R5 ;  /* 0x00000000050b72ca */ /* 0x000fe200000e0000 */
[----:B------:R-:W-:Y:S01]  /*23d0*/  UMOV UR6, UR10 ;  /* 0x0000000a00067c82 */ /* 0x000fe20008000000 */
[----:B------:R-:W-:Y:S01]  /*23e0*/  R2UR UR12, R20 ;  /* 0x00000000140c72ca */ /* 0x000fe200000e0000 */
[----:B------:R-:W-:Y:S01]  /*23f0*/  UIADD3 UR8, UPT, UPT, UR8, 0x4000, URZ ;  /* 0x0000400008087890 */ /* 0x000fe2000fffe0ff */
[----:B------:R-:W-:Y:S01]  /*2400*/  R2UR UR13, R21 ;  /* 0x00000000150d72ca */ /* 0x000fe200000e0000 */
[----:B------:R-:W-:Y:S01]  /*2410*/  UIADD3 UR4, UPT, UPT, UR4, 0x2c000, URZ ;  /* 0x0002c00004047890 */ /* 0x000fe2000fffe0ff */
[----:B------:R-:W-:Y:S01]  /*2420*/  R2UR UR7, R4 ;  /* 0x00000000040772ca */ /* 0x000fe200000e0000 */
[----:B------:R-:W-:Y:S01]  /*2430*/  UMOV UR5, UR9 ;  /* 0x0000000900057c82 */ /* 0x000fe20008000000 */
[----:B------:R-:W-:Y:S02]  /*2440*/  SEL R10, R10, RZ, P0 ;  /* 0x000000ff0a0a7207 */ /* 0x000fe40000000000 */
[----:B------:R-:W-:-:S02]  /*2450*/  ISETP.NE.AND P0, PT, R7, 0x1d00, PT ;  /* 0x00001d000700780c */ /* 0x000fc40003f05270 */
[----:B------:R-:W-:Y:S01]  /*2460*/  ISETP.NE.AND P1, PT, R10, RZ, PT ;  /* 0x000000ff0a00720c */ /* 0x000fe20003f25270 */
[----:B------:R1:W-:Y:S03]  /*2470*/  UTMALDG.2D [UR8], [UR16], desc[UR14] ;  /* 0x00000e08100075b4 */ /* 0x0003e60008009000 */
[----:B------:R-:W-:-:S04]  /*2480*/  SEL R9, RZ, 0x1, P1 ;  /* 0x00000001ff097807 */ /* 0x000fc80000800000 */
[----:B------:R-:W-:Y:S01]  /*2490*/  LOP3.LUT R11, R11, R9, RZ, 0x3c, !PT ;  /* 0x000000090b0b7212 */ /* 0x000fe200078e3cff */
[----:B------:R1:W-:Y:S01]  /*24a0*/  UTMALDG.2D [UR4], [UR12], desc[UR14] ;  /* 0x00000e040c0075b4 */ /* 0x0003e20008009000 */
[----:B------:R1:W-:Y:S01]  /*24b0*/  SYNCS.ARRIVE.TRANS64 RZ, [R13+URZ], R18 ;  /* 0x000000120dff79a7 */ /* 0x0003e200080000ff */
[----:B------:R-:W-:Y:S05]  /*24c0*/  @P0 BRA `(.L_x_30) ;  /* 0xfffffff400840947 */ /* 0x000fea000383ffff */
[----:B------:R-:W-:-:S13]  /*24d0*/  ISETP.NE.AND P0, PT, R12, R0, PT ;  /* 0x000000000c00720c */ /* 0x000fda0003f05270 */
[----:B-1----:R-:W-:Y:S05]  /*24e0*/  @!P0 EXIT ;  /* 0x000000000000894d */ /* 0x002fea0003800000 */
[----:B------:R-:W-:-:S04]  /*24f0*/  IADD3 R12, PT, PT, R12, 0x1, RZ ;  /* 0x000000010c0c7810 */ /* 0x000fc80007ffe0ff */
[----:B------:R-:W-:Y:S01]  /*2500*/  LEA R4, R12, R2, 0x7 ;  /* 0x000000020c047211 */ /* 0x000fe200078e38ff */
[----:B------:R-:W-:Y:S06]  /*2510*/  BRA `(.L_x_31) ;  /* 0xfffffff400107947 */ /* 0x000fec000383ffff */
.L_x_13:
[----:B-1----:R-:W-:-:S04]  /*2520*/  LOP3.LUT R0, R25, 0xfffffffc, RZ, 0xc0, !PT ;  /* 0xfffffffc19007812 */ /* 0x002fc800078ec0ff */
[----:B------:R-:W-:-:S13]  /*2530*/  ISETP.NE.AND P0, PT, R0, 0x4, PT ;  /* 0x000000040000780c */ /* 0x000fda0003f05270 */
[----:B--2---:R-:W-:Y:S05]  /*2540*/  @P0 EXIT ;  /* 0x000000000000094d */ /* 0x004fea0003800000 */
[----:B------:R-:W1:Y:S01]  /*2550*/  S2R R0, SR_CgaCtaId ;  /* 0x0000000000007919 */ /* 0x000e620000008800 */
[----:B------:R-:W-:-:S04]  /*2560*/  MOV R2, 0x400 ;  /* 0x0000040000027802 */ /* 0x000fc80000000f00 */
[----:B-1----:R-:W-:-:S05]  /*2570*/  LEA R0, R0, R2, 0x18 ;  /* 0x0000000200007211 */ /* 0x002fca00078ec0ff */
[----:B------:R-:W1:Y:S02]  /*2580*/  LDS R2, [R0+0x38910] ;  /* 0x0389100000027984 */ /* 0x000e640000000800 */
[----:B-1----:R-:W-:-:S13]  /*2590*/  ISETP.NE.AND P0, PT, R2, RZ, PT ;  /* 0x000000ff0200720c */ /* 0x002fda0003f05270 */
[----:B------:R-:W-:Y:S05]  /*25a0*/  @!P0 BRA `(.L_x_32) ;  /* 0x0000000000048947 */ /* 0x000fea0003800000 */
[----:B------:R-:W-:Y:S05]  /*25b0*/  BPT.TRAP 0x1 ;  /* 0x000000040000795c */ /* 0x000fea0000300000 */
.L_x_32:
[----:B------:R-:W1:Y:S01]  /*25c0*/  S2UR UR4, SR_CTAID.X ;  /* 0x00000000000479c3 */ /* 0x000e620000002500 */
[----:B------:R-:W-:Y:S02]  /*25d0*/  IADD3 R25, PT, PT, R25, -0x4, RZ ;  /* 0xfffffffc19197810 */ /* 0x000fe40007ffe0ff */
[----:B-1----:R-:W-:-:S13]  /*25e0*/  ISETP.LE.U32.AND P0, PT, R3, UR4, PT ;  /* 0x0000000403007c0c */ /* 0x002fda000bf03070 */
[----:B------:R-:W-:Y:S05]  /*25f0*/  @P0 BRA `(.L_x_33) ;  /* 0x0000000400e80947 */ /* 0x000fea0003800000 */
[----:B------:R-:W-:Y:S02]  /*2600*/  IMAD.U32 R34, RZ, RZ, UR4 ;  /* 0x00000004ff227e24 */ /* 0x000fe4000f8e00ff */
[----:B------:R-:W-:Y:S02]  /*2610*/  IMAD.SHL.U32 R23, R23, 0x4, RZ ;  /* 0x0000000417177824 */ /* 0x000fe400078e00ff */
[----:B------:R-:W-:Y:S01]  /*2620*/  IMAD.MOV.U32 R26, RZ, RZ, RZ ;  /* 0x000000ffff1a7224 */ /* 0x000fe200078e00ff */
[----:B------:R-:W-:Y:S01]  /*2630*/  LOP3.LUT R27, RZ, R34, RZ, 0x33, !PT ;  /* 0x00000022ff1b7212 */ /* 0x000fe200078e33ff */
[C---:B------:R-:W-:Y:S01]  /*2640*/  VIADD R31, R23.reuse, 0x1 ;  /* 0x00000001171f7836 */ /* 0x040fe20000000000 */
[----:B------:R-:W-:Y:S01]  /*2650*/  SHF.R.U32.HI R33, RZ, 0x3, R23 ;  /* 0x00000003ff217819 */ /* 0x000fe20000011617 */
[----:B------:R-:W-:Y:S01]  /*2660*/  VIADD R30, R23, 0x2 ;  /* 0x00000002171e7836 */ /* 0x000fe20000000000 */
[----:B------:R-:W-:Y:S01]  /*2670*/  PRMT R28, R34, 0x7610, R28 ;  /* 0x00007610221c7816 */ /* 0x000fe2000000001c */
[----:B------:R-:W-:Y:S01]  /*2680*/  IMAD.IADD R27, R3, 0x1, R27 ;  /* 0x00000001031b7824 */ /* 0x000fe200078e021b */
[----:B------:R-:W-:Y:S01]  /*2690*/  LOP3.LUT R29, R33, 0x3, RZ, 0xc0, !PT ;  /* 0x00000003211d7812 */ /* 0x000fe200078ec0ff */
[----:B------:R-:W-:-:S02]  /*26a0*/  VIADD R2, R23, 0x3 ;  /* 0x0000000317027836 */ /* 0x000fc40000000000 */
[----:B------:R-:W-:Y:S01]  /*26b0*/  IMAD.MOV.U32 R24, RZ, RZ, -0x1 ;  /* 0xffffffffff187424 */ /* 0x000fe200078e00ff */
[----:B------:R-:W-:Y:S02]  /*26c0*/  SHF.R.U32.HI R27, RZ, 0x7, R27 ;  /* 0x00000007ff1b7819 */ /* 0x000fe4000001161b */
[C---:B------:R-:W-:Y:S02]  /*26d0*/  LOP3.LUT R31, R29.reuse, 0x5, R31, 0x78, !PT ;  /* 0x000000051d1f7812 */ /* 0x040fe400078e781f */
[C---:B------:R-:W-:Y:S01]  /*26e0*/  LOP3.LUT R30, R29.reuse, 0x6, R30, 0x78, !PT ;  /* 0x000000061d1e7812 */ /* 0x040fe200078e781e */
[----:B------:R-:W-:Y:S01]  /*26f0*/  IMAD.MOV R27, RZ, RZ, -R27 ;  /* 0x000000ffff1b7224 */ /* 0x000fe200078e0a1b */
[C---:B------:R-:W-:Y:S02]  /*2700*/  LOP3.LUT R32, R29.reuse, 0x4, R23, 0xf8, !PT ;  /* 0x000000041d207812 */ /* 0x040fe400078ef817 */
[----:B------:R-:W-:-:S07]  /*2710*/  LOP3.LUT R29, R29, 0x7, R2, 0x78, !PT ;  /* 0x000000071d1d7812 */ /* 0x000fce00078e7802 */
.L_x_38:
[----:B------:R-:W-:Y:S01]  /*2720*/  VIADD R24, R24, 0x1 ;  /* 0x0000000118187836 */ /* 0x000fe20000000000 */
[----:B------:R-:W-:Y:S05]  /*2730*/  YIELD ;  /* 0x0000000000007946 */ /* 0x000fea0003800000 */
[----:B-1----:R-:W-:Y:S01]  /*2740*/  IMAD.SHL.U32 R3, R24, 0x8, RZ ;  /* 0x0000000818037824 */ /* 0x002fe200078e00ff */
[----:B------:R-:W-:Y:S02]  /*2750*/  SHF.R.U32.HI R2, RZ, 0x1, R24 ;  /* 0x00000001ff027819 */ /* 0x000fe40000011618 */
[----:B------:R-:W-:Y:S02]  /*2760*/  ISETP.NE.AND P1, PT, R25, RZ, PT ;  /* 0x000000ff1900720c */ /* 0x000fe40003f25270 */
[----:B------:R-:W-:-:S02]  /*2770*/  LOP3.LUT R3, R3, 0x8, RZ, 0xc0, !PT ;  /* 0x0000000803037812 */ /* 0x000fc400078ec0ff */
[----:B------:R-:W-:-:S03]  /*2780*/  LOP3.LUT R2, R2, 0x1, RZ, 0xc0, !PT ;  /* 0x0000000102027812 */ /* 0x000fc600078ec0ff */
[----:B------:R-:W-:Y:S02]  /*2790*/  IMAD.IADD R3, R0, 0x1, R3 ;  /* 0x0000000100037824 */ /* 0x000fe400078e0203 */
[----:B------:R-:W-:-:S04]  /*27a0*/  IMAD.U32 R2, R2, -0x80000000, RZ ;  /* 0x8000000002027824 */ /* 0x000fc800078e00ff */
[----:B------:R-:W1:Y:S02]  /*27b0*/  SYNCS.PHASECHK.TRANS64.TRYWAIT P0, [R3+URZ+0x388f0], R2 ;  /* 0x0388f002030075a7 */ /* 0x000e6400080011ff */
[----:B-1----:R-:W-:Y:S05]  /*27c0*/  @!P0 BRA `(.L_x_34) ;  /* 0x0000000800f48947 */ /* 0x002fea0003800000 */
.L_x_61:
[----:B------:R-:W-:Y:S01]  /*27d0*/  NOP ;  /* 0x0000000000007918 */ /* 0x000fe20000000000 */
[----:B------:R-:W-:Y:S05]  /*27e0*/  @P1 BRA `(.L_x_35) ;  /* 0x0000000000041947 */ /* 0x000fea0003800000 */
[----:B------:R-:W-:-:S04]  /*27f0*/  DEPBAR.LE SB0, 0x1 ;  /* 0x000080400000791a */ /* 0x000fc80000000000 */
.L_x_35:
[----:B------:R-:W-:Y:S05]  /*2800*/  WARPSYNC.ALL ;  /* 0x0000000000007948 */ /* 0x000fea0003800000 */
[----:B------:R-:W-:Y:S01]  /*2810*/  NOP ;  /* 0x0000000000007918 */ /* 0x000fe20000000000 */
[----:B------:R-:W-:Y:S01]  /*2820*/  R2UR UR4, R24 ;  /* 0x00000000180472ca */ /* 0x000fe200000e0000 */
[----:B------:R-:W-:Y:S01]  /*2830*/  BAR.SYNC.DEFER_BLOCKING 0x8, 0x80 ;  /* 0x0202000000007b1d */ /* 0x000fe20000010000 */
[----:B------:R-:W-:Y:S02]  /*2840*/  IMAD.SHL.U32 R2, R26, 0x2000, RZ ;  /* 0x000020001a027824 */ /* 0x000fe400078e00ff */
[----:B-1----:R-:W-:-:S02]  /*2850*/  VIADD R3, R3, 0x38900 ;  /* 0x0003890003037836 */ /* 0x002fc40000000000 */
[----:B------:R-:W-:Y:S02]  /*2860*/  IMAD R36, R25, 0x800, R2 ;  /* 0x0000080019247824 */ /* 0x000fe400078e0202 */
[----:B------:R-:W-:Y:S01]  /*2870*/  VIADD R27, R27, 0x1 ;  /* 0x000000011b1b7836 */ /* 0x000fe20000000000 */
[----:B------:R-:W-:Y:S01]  /*2880*/  PRMT R3, RZ, 0x654, R3 ;  /* 0x00000654ff037816 */ /* 0x000fe20000000003 */
[----:B------:R-:W-:-:S03]  /*2890*/  IMAD R36, R33, 0x80, R36 ;  /* 0x0000008021247824 */ /* 0x000fc600078e0224 */
[----:B------:R-:W-:Y:S01]  /*28a0*/  USHF.L.U32 UR4, UR4, 0x5, URZ ;  /* 0x0000000504047899 */ /* 0x000fe200080006ff */
[----:B------:R-:W-:-:S03]  /*28b0*/  ISETP.NE.AND P0, PT, R27, 0x1, PT ;  /* 0x000000011b00780c */ /* 0x000fc60003f05270 */
[----:B------:R-:W-:-:S09]  /*28c0*/  ULOP3.LUT UR4, UR4, 0x20, URZ, 0xe2, !UPT ;  /* 0x0000002004047892 */ /* 0x000fd2000f8ee2ff */
[----:B------:R-:W1:Y:S01]  /*28d0*/  LDTM.x8 R12, tmem[UR4] ;  /* 0x00000004000c79ee */ /* 0x000e6200081c0000 */
[----:B------:R-:W-:Y:S01]  /*28e0*/  NOP ;  /* 0x0000000000007918 */ /* 0x000fe20000000000 */
[----:B-1----:R-:W1:Y:S01]  /*28f0*/  LDTM.x8 R4, tmem[UR4+0x8] ;  /* 0x00000804000479ee */ /* 0x002e6200081c0000 */
[----:B------:R-:W-:Y:S02]  /*2900*/  F2FP.BF16.F32.PACK_AB R12, R13, R12 ;  /* 0x0000000c0d0c723e */ /* 0x000fe400000010ff */
[----:B------:R-:W-:Y:S02]  /*2910*/  F2FP.BF16.F32.PACK_AB R13, R15, R14 ;  /* 0x0000000e0f0d723e */ /* 0x000fe400000010ff */
[----:B------:R-:W-:Y:S01]  /*2920*/  F2FP.BF16.F32.PACK_AB R14, R17, R16 ;  /* 0x00000010110e723e */ /* 0x000fe200000010ff */
[--C-:B------:R-:W-:Y:S01]  /*2930*/  IMAD R16, R32, 0x10, R36.reuse ;  /* 0x0000001020107824 */ /* 0x100fe200078e0224 */
[----:B------:R-:W-:Y:S01]  /*2940*/  F2FP.BF16.F32.PACK_AB R15, R19, R18 ;  /* 0x00000012130f723e */ /* 0x000fe200000010ff */
[----:B------:R-:W-:Y:S01]  /*2950*/  IMAD R17, R31, 0x10, R36 ;  /* 0x000000101f117824 */ /* 0x000fe200078e0224 */
[----:B-1----:R-:W-:Y:S01]  /*2960*/  F2FP.BF16.F32.PACK_AB R4, R5, R4 ;  /* 0x000000040504723e */ /* 0x002fe200000010ff */
[----:B------:R-:W-:Y:S01]  /*2970*/  IMAD.IADD R16, R0, 0x1, R16 ;  /* 0x0000000100107824 */ /* 0x000fe200078e0210 */
[----:B------:R-:W-:-:S02]  /*2980*/  F2FP.BF16.F32.PACK_AB R5, R7, R6 ;  /* 0x000000060705723e */ /* 0x000fc400000010ff */
[----:B------:R-:W-:Y:S01]  /*2990*/  F2FP.BF16.F32.PACK_AB R6, R9, R8 ;  /* 0x000000080906723e */ /* 0x000fe200000010ff */
[----:B------:R-:W-:Y:S01]  /*29a0*/  IMAD.IADD R8, R0, 0x1, R17 ;  /* 0x0000000100087824 */ /* 0x000fe200078e0211 */
[----:B------:R-:W-:Y:S01]  /*29b0*/  F2FP.BF16.F32.PACK_AB R7, R11, R10 ;  /* 0x0000000a0b07723e */ /* 0x000fe200000010ff */
[----:B------:R1:W-:Y:S01]  /*29c0*/  STS.128 [R16], R12 ;  /* 0x0000000c10007388 */ /* 0x0003e20000000c00 */
[----:B------:R-:W-:-:S03]  /*29d0*/  NOP ;  /* 0x0000000000007918 */ /* 0x000fc60000000000 */
[----:B------:R2:W-:Y:S01]  /*29e0*/  STS.128 [R8], R4 ;  /* 0x0000000408007388 */ /* 0x0005e20000000c00 */
[----:B-1----:R-:W2:Y:S01]  /*29f0*/  LDTM.x8 R12, tmem[UR4+0x10] ;  /* 0x00001004000c79ee */ /* 0x002ea200081c0000 */
[----:B------:R-:W-:Y:S01]  /*2a00*/  NOP ;  /* 0x0000000000007918 */ /* 0x000fe20000000000 */
[----:B--2---:R-:W1:Y:S01]  /*2a10*/  LDTM.x8 R4, tmem[UR4+0x18] ;  /* 0x00001804000479ee */ /* 0x004e6200081c0000 */
[----:B------:R-:W-:Y:S01]  /*2a20*/  F2FP.BF16.F32.PACK_AB R20, R13, R12 ;  /* 0x0000000c0d14723e */ /* 0x000fe200000010ff */
[--C-:B------:R-:W-:Y:S01]  /*2a30*/  IMAD R12, R30, 0x10, R36.reuse ;  /* 0x000000101e0c7824 */ /* 0x100fe200078e0224 */
[----:B------:R-:W-:Y:S01]  /*2a40*/  F2FP.BF16.F32.PACK_AB R21, R15, R14 ;  /* 0x0000000e0f15723e */ /* 0x000fe200000010ff */
[----:B------:R-:W-:Y:S01]  /*2a50*/  IMAD R36, R29, 0x10, R36 ;  /* 0x000000101d247824 */ /* 0x000fe200078e0224 */
[----:B------:R-:W-:Y:S01]  /*2a60*/  F2FP.BF16.F32.PACK_AB R22, R17, R16 ;  /* 0x000000101116723e */ /* 0x000fe200000010ff */
[C---:B------:R-:W-:Y:S01]  /*2a70*/  IMAD.IADD R12, R0.reuse, 0x1, R12 ;  /* 0x00000001000c7824 */ /* 0x040fe200078e020c */
[----:B------:R-:W-:Y:S01]  /*2a80*/  F2FP.BF16.F32.PACK_AB R23, R19, R18 ;  /* 0x000000121317723e */ /* 0x000fe200000010ff */
[----:B------:R-:W-:Y:S01]  /*2a90*/  IMAD.IADD R36, R0, 0x1, R36 ;  /* 0x0000000100247824 */ /* 0x000fe200078e0224 */
[----:B-1----:R-:W-:-:S02]  /*2aa0*/  F2FP.BF16.F32.PACK_AB R4, R5, R4 ;  /* 0x000000040504723e */ /* 0x002fc400000010ff */
[----:B------:R-:W-:Y:S01]  /*2ab0*/  F2FP.BF16.F32.PACK_AB R5, R7, R6 ;  /* 0x000000060705723e */ /* 0x000fe200000010ff */
[----:B------:R1:W-:Y:S01]  /*2ac0*/  STS.128 [R12], R20 ;  /* 0x000000140c007388 */ /* 0x0003e20000000c00 */
[----:B------:R-:W-:Y:S01]  /*2ad0*/  F2FP.BF16.F32.PACK_AB R6, R9, R8 ;  /* 0x000000080906723e */ /* 0x000fe200000010ff */
[----:B------:R-:W-:Y:S01]  /*2ae0*/  NOP ;  /* 0x0000000000007918 */ /* 0x000fe20000000000 */
[----:B------:R-:W-:-:S05]  /*2af0*/  F2FP.BF16.F32.PACK_AB R7, R11, R10 ;  /* 0x0000000a0b07723e */ /* 0x000fca00000010ff */
[----:B------:R1:W-:Y:S01]  /*2b00*/  STS.128 [R36], R4 ;  /* 0x0000000424007388 */ /* 0x0003e20000000c00 */
[----:B------:R-:W-:Y:S01]  /*2b10*/  NOP ;  /* 0x0000000000007918 */ /* 0x000fe20000000000 */
[----:B------:R1:W-:Y:S01]  /*2b20*/  SYNCS.ARRIVE.TRANS64.RED.A1T0 RZ, [R3+URZ], RZ ;  /* 0x000000ff03ff79a7 */ /* 0x0003e200081004ff */
[----:B------:R2:W-:Y:S06]  /*2b30*/  MEMBAR.ALL.CTA ;  /* 0x0000000000007992 */ /* 0x0005ec0000008000 */
[----:B--2---:R-:W2:Y:S02]  /*2b40*/  FENCE.VIEW.ASYNC.S ;  /* 0x00000000000073c6 */ /* 0x004ea40000000000 */
[----:B--2---:R-:W-:Y:S06]  /*2b50*/  BAR.SYNC.DEFER_BLOCKING 0x8, 0x80 ;  /* 0x0202000000007b1d */ /* 0x004fec0000010000 */
[----:B------:R-:W-:Y:S05]  /*2b60*/  @P1 BRA `(.L_x_36) ;  /* 0x00000000007c1947 */ /* 0x000fea0003800000 */
[----:B------:R-:W-:Y:S01]  /*2b70*/  ELECT P1, URZ, PT ;  /* 0x0000000000ff782f */ /* 0x000fe20003820000 */
[----:B------:R-:W-:-:S12]  /*2b80*/  BSSY.RECONVERGENT B0, `(.L_x_36) ;  /* 0x000001d000007945 */ /* 0x000fd80003800200 */
[----:B------:R-:W-:Y:S05]  /*2b90*/  @!P1 BRA `(.L_x_37) ;  /* 0x00000000006c9947 */ /* 0x000fea0003800000 */
[----:B-1----:R-:W-:Y:S01]  /*2ba0*/  SHF.R.U32.HI R5, RZ, 0x7, R34 ;  /* 0x00000007ff057819 */ /* 0x002fe20000011622 */
[----:B------:R-:W-:Y:S01]  /*2bb0*/  IMAD.IADD R2, R0, 0x1, R2 ;  /* 0x0000000100027824 */ /* 0x000fe200078e0202 */
[----:B------:R-:W-:Y:S02]  /*2bc0*/  LOP3.LUT R4, R28, 0x3ff, RZ, 0xc0, !PT ;  /* 0x000003ff1c047812 */ /* 0x000fe400078ec0ff */
[----:B------:R-:W-:Y:S02]  /*2bd0*/  LOP3.LUT R5, R5, 0x1fffff8, RZ, 0xc0, !PT ;  /* 0x01fffff805057812 */ /* 0x000fe400078ec0ff */
[----:B------:R-:W-:Y:S02]  /*2be0*/  MOV R7, 0x2c20 ;  /* 0x00002c2000077802 */ /* 0x000fe40000000f00 */
[----:B------:R-:W-:-:S04]  /*2bf0*/  LEA.HI R3, R35, -R5, RZ, 0x19 ;  /* 0x8000000523037211 */ /* 0x000fc800078fc8ff */
[----:B------:R-:W-:Y:S02]  /*2c00*/  VIMNMX.U32 R3, PT, PT, R3, 0x8, PT ;  /* 0x0000000803037848 */ /* 0x000fe40003fe0000 */
[----:B------:R-:W-:Y:S05]  /*2c10*/  CALL.REL.NOINC `($__internal_3_$__cuda_sm20_div_u16) ;  /* 0x0000000800207944 */ /* 0x000fea0003c00000 */
[----:B------:R-:W-:Y:S01]  /*2c20*/  PRMT R7, R3, 0x9910, RZ ;  /* 0x0000991003077816 */ /* 0x000fe200000000ff */
[----:B------:R-:W1:Y:S01]  /*2c30*/  LDCU.64 UR6, c[0x0][0x348] ;  /* 0x00006900ff0677ac */ /* 0x000e620008000a00 */
[C---:B------:R-:W-:Y:S02]  /*2c40*/  PRMT R3, R6.reuse, 0x9910, RZ ;  /* 0x0000991006037816 */ /* 0x040fe400000000ff */
[----:B------:R-:W-:Y:S02]  /*2c50*/  R2UR UR5, R6 ;  /* 0x00000000060572ca */ /* 0x000fe400000e0000 */
[----:B------:R-:W-:Y:S01]  /*2c60*/  R2UR UR4, R2 ;  /* 0x00000000020472ca */ /* 0x000fe200000e0000 */
[----:B------:R-:W-:-:S04]  /*2c70*/  IMAD R3, R3, R7, RZ ;  /* 0x0000000703037224 */ /* 0x000fc800078e02ff */
[----:B------:R-:W-:-:S05]  /*2c80*/  IMAD.MOV R3, RZ, RZ, -R3 ;  /* 0x000000ffff037224 */ /* 0x000fca00078e0a03 */
[----:B------:R-:W-:Y:S01]  /*2c90*/  PRMT R3, R3, 0x7710, RZ ;  /* 0x0000771003037816 */ /* 0x000fe200000000ff */
[----:B------:R-:W-:Y:S02]  /*2ca0*/  USHF.L.U32 UR5, UR5, 0x5, URZ ;  /* 0x0000000505057899 */ /* 0x000fe400080006ff */
[----:B-1----:R-:W-:Y:S02]  /*2cb0*/  UIADD3 UR10, UP0, UPT, UR6, 0x240, URZ ;  /* 0x00000240060a7890 */ /* 0x002fe4000ff1e0ff */
[----:B------:R-:W-:Y:S01]  /*2cc0*/  IMAD.IADD R3, R4, 0x1, R3 ;  /* 0x0000000104037824 */ /* 0x000fe200078e0203 */
[----:B------:R-:W-:Y:S02]  /*2cd0*/  ULOP3.LUT UR5, UR5, 0xffff, URZ, 0xc0, !UPT ;  /* 0x0000ffff05057892 */ /* 0x000fe4000f8ec0ff */
[----:B------:R-:W-:Y:S02]  /*2ce0*/  UIADD3.X UR11, UPT, UPT, URZ, UR7, URZ, UP0, !UPT ;  /* 0x00000007ff0b7290 */ /* 0x000fe400087fe4ff */
[----:B------:R-:W-:-:S05]  /*2cf0*/  LOP3.LUT R3, R3, 0xffff, RZ, 0xc0, !PT ;  /* 0x0000ffff03037812 */ /* 0x000fca00078ec0ff */
[----:B------:R-:W-:-:S05]  /*2d00*/  IMAD.IADD R3, R5, 0x1, R3 ;  /* 0x0000000105037824 */ /* 0x000fca00078e0203 */
[----:B------:R-:W-:-:S13]  /*2d10*/  R2UR UR8, R3 ;  /* 0x00000000030872ca */ /* 0x000fda00000e0000 */
[----:B------:R-:W-:-:S09]  /*2d20*/  USHF.L.U32 UR6, UR8, 0x7, URZ ;  /* 0x0000000708067899 */ /* 0x000fd200080006ff */
[----:B------:R2:W-:Y:S02]  /*2d30*/  UTMASTG.2D [UR4], [UR10] ;  /* 0x000000040a0073b5 */ /* 0x0005e40008008000 */
[----:B--2---:R0:W-:Y:S02]  /*2d40*/  UTMACMDFLUSH ;  /* 0x00000000000079b7 */ /* 0x0041e40000000000 */
.L_x_37:
[----:B------:R-:W-:Y:S05]  /*2d50*/  BSYNC.RECONVERGENT B0 ;  /* 0x0000000000007941 */ /* 0x000fea0003800200 */
.L_x_36:
[----:B------:R-:W-:Y:S01]  /*2d60*/  VIADD R28, R28, 0x80 ;  /* 0x000000801c1c7836 */ /* 0x000fe20000000000 */
[----:B------:R-:W-:Y:S02]  /*2d70*/  LOP3.LUT R26, R26, 0x1, RZ, 0xc, !PT ;  /* 0x000000011a1a7812 */ /* 0x000fe400078e0cff */
[----:B------:R-:W-:Y:S01]  /*2d80*/  IADD3 R34, PT, PT, R34, 0x80, RZ ;  /* 0x0000008022227810 */ /* 0x000fe20007ffe0ff */
[----:B------:R-:W-:Y:S05]  /*2d90*/  @P0 BRA `(.L_x_38) ;  /* 0xfffffff800600947 */ /* 0x000fea000383ffff */
.L_x_33:
[----:B------:R-:W-:-:S13]  /*2da0*/  ISETP.NE.AND P0, PT, R25, 0x3, PT ;  /* 0x000000031900780c */ /* 0x000fda0003f05270 */
[----:B------:R-:W-:Y:S05]  /*2db0*/  @P0 EXIT ;  /* 0x000000000000094d */ /* 0x000fea0003800000 */
[----:B------:R-:W-:Y:S05]  /*2dc0*/  WARPSYNC.ALL ;  /* 0x0000000000007948 */ /* 0x000fea0003800000 */
[----:B------:R-:W-:Y:S01]  /*2dd0*/  NOP ;  /* 0x0000000000007918 */ /* 0x000fe20000000000 */
[----:B------:R-:W2:Y:S01]  /*2de0*/  S2UR UR5, SR_CgaCtaId ;  /* 0x00000000000579c3 */ /* 0x000ea20000008800 */
[----:B------:R-:W-:Y:S02]  /*2df0*/  UMOV UR4, 0x50 ;  /* 0x0000005000047882 */ /* 0x000fe40000000000 */
[----:B--2---:R-:W-:-:S09]  /*2e00*/  ULEA UR5, UR5, UR4, 0x18 ;  /* 0x0000000405057291 */ /* 0x004fd2000f8ec0ff */
[----:B------:R-:W2:Y:S02]  /*2e10*/  LDS R2, [UR5] ;  /* 0x00000005ff027984 */ /* 0x000ea40008000800 */
[----:B--2---:R-:W-:-:S04]  /*2e20*/  LOP3.LUT R0, R2, 0xf, RZ, 0xc0, !PT ;  /* 0x0000000f02007812 */ /* 0x004fc800078ec0ff */
[----:B------:R-:W-:-:S13]  /*2e30*/  ISETP.NE.AND P0, PT, R0, 0xf, PT ;  /* 0x0000000f0000780c */ /* 0x000fda0003f05270 */
[----:B------:R-:W-:Y:S05]  /*2e40*/  @P0 BRA `(.L_x_39) ;  /* 0x0000000000480947 */ /* 0x000fea0003800000 */
[----:B------:R-:W-:-:S04]  /*2e50*/  SHF.R.U32.HI R0, RZ, 0x10, R2 ;  /* 0x00000010ff007819 */ /* 0x000fc80000011602 */
[----:B------:R-:W-:-:S04]  /*2e60*/  LOP3.LUT R0, R0, 0x1, RZ, 0xc0, !PT ;  /* 0x0000000100007812 */ /* 0x000fc800078ec0ff */
[----:B------:R-:W-:-:S13]  /*2e70*/  ISETP.NE.AND P0, PT, R0, 0x1, PT ;  /* 0x000000010000780c */ /* 0x000fda0003f05270 */
[----:B------:R-:W-:Y:S05]  /*2e80*/  @P0 BRA `(.L_x_40) ;  /* 0x00000000002c0947 */ /* 0x000fea0003800000 */
[----:B------:R-:W2:Y:S01]  /*2e90*/  S2R R0, SR_LANEID ;  /* 0x0000000000007919 */ /* 0x000ea20000000000 */
[----:B------:R-:W-:Y:S01]  /*2ea0*/  IMAD.MOV.U32 R2, RZ, RZ, -0x10010 ;  /* 0xfffefff0ff027424 */ /* 0x000fe200078e00ff */
[----:B------:R-:W-:Y:S02]  /*2eb0*/  VOTEU.ANY UR6, UPT, PT ;  /* 0x0000000000067886 */ /* 0x000fe400038e0100 */
[----:B------:R-:W-:Y:S01]  /*2ec0*/  UFLO.U32 UR6, UR6 ;  /* 0x00000006000672bd */ /* 0x000fe200080e0000 */
[----:B------:R-:W3:Y:S05]  /*2ed0*/  REDUX UR4, R2 ;  /* 0x00000000020473c4 */ /* 0x000eea0000000000 */
[----:B--2---:R-:W-:-:S02]  /*2ee0*/  ISETP.EQ.U32.AND P0, PT, R0, UR6, PT ;  /* 0x0000000600007c0c */ /* 0x004fc4000bf02070 */
[----:B---3--:R-:W-:Y:S01]  /*2ef0*/  MOV R0, UR4 ;  /* 0x0000000400007c02 */ /* 0x008fe20008000f00 */
[----:B------:R-:W-:-:S05]  /*2f00*/  UMOV UR4, 0xfffefff0 ;  /* 0xfffefff000047882 */ /* 0x000fca0000000000 */
[----:B------:R2:W-:Y:S05]  /*2f10*/  UTCATOMSWS.AND URZ, UR4 ;  /* 0x0000000400ff79e3 */ /* 0x0005ea0008000000 */
[----:B------:R2:W-:Y:S01]  /*2f20*/  @P0 ATOMS.AND RZ, [UR5], R0 ;  /* 0x00000000ffff098c */ /* 0x0005e2000a800005 */
[----:B------:R-:W-:Y:S05]  /*2f30*/  BRA `(.L_x_41) ;  /* 0x0000000000147947 */ /* 0x000fea0003800000 */
.L_x_40:
[----:B------:R-:W-:Y:S02]  /*2f40*/  MOV R2, 0x2f60 ;  /* 0x00002f6000027802 */ /* 0x000fe40000000f00 */
[----:B-1----:R-:W-:Y:S05]  /*2f50*/  CALL.REL.NOINC `($__internal_0_$__cuda_sm10x_tcgen05_guardrail_trap_col_being_dealloced_not_returned_by_alloc) ;  /* 0x00000004002c7944 */ /* 0x002fea0003c00000 */
[----:B------:R-:W-:Y:S05]  /*2f60*/  BRA `(.L_x_41) ;  /* 0x0000000000087947 */ /* 0x000fea0003800000 */
.L_x_39:
[----:B------:R-:W-:Y:S02]  /*2f70*/  MOV R2, 0x2f90 ;  /* 0x00002f9000027802 */ /* 0x000fe40000000f00 */
[----:B-1----:R-:W-:Y:S05]  /*2f80*/  CALL.REL.NOINC `($__internal_2_$__cuda_sm10x_tcgen05_guardrail_trap_unallocated_columns_being_dealloced) ;  /* 0x0000000400387944 */ /* 0x002fea0003c00000 */
.L_x_41:
[----:B------:R-:W-:Y:S01]  /*2f90*/  NOP ;  /* 0x0000000000007918 */ /* 0x000fe20000000000 */
[----:B--2---:R-:W-:Y:S05]  /*2fa0*/  EXIT ;  /* 0x000000000000794d */ /* 0x004fea0003800000 */
.L_x_14:
[----:B------:R-:W-:-:S07]  /*2fb0*/  MOV R11, R10 ;  /* 0x0000000a000b7202 */ /* 0x000fce0000000f00 */
.L_x_42:
[----:B-1----:R1:W2:Y:S02]  /*2fc0*/  SYNCS.PHASECHK.TRANS64.TRYWAIT P0, [R7+URZ+0x38800], R11 ;  /* 0x0388000b070075a7 */ /* 0x0022a400080011ff */
[----:B--2---:R-:W-:Y:S05]  /*2fd0*/  @!P0 NANOSLEEP.SYNCS 0x989680 ;  /* 0x009896800000895d */ /* 0x004fea0003900000 */
[----:B------:R-:W2:Y:S02]  /*2fe0*/  @!P0 SYNCS.PHASECHK.TRANS64 P0, [R7+URZ+0x38800], R11 ;  /* 0x0388000b070085a7 */ /* 0x000ea400080010ff */
[----:B--2---:R-:W-:Y:S05]  /*2ff0*/  @!P0 BRA `(.L_x_42) ;  /* 0xfffffffc00f08947 */ /* 0x004fea000383ffff */
[----:B------:R-:W-:Y:S05]  /*3000*/  BRA `(.L_x_43) ;  /* 0xffffffd800f47947 */ /* 0x000fea000383ffff */
.L_x_16:
[-C--:B------:R-:W-:Y:S02]  /*3010*/  MOV R6, R5.reuse ;  /* 0x0000000500067202 */ /* 0x080fe40000000f00 */
[----:B-1---5:R-:W-:-:S07]  /*3020*/  MOV R7, R5 ;  /* 0x0000000500077202 */ /* 0x022fce0000000f00 */
.L_x_44:
[----:B-1----:R1:W2:Y:S02]  /*3030*/  SYNCS.PHASECHK.TRANS64.TRYWAIT P0, [R2+URZ+0x38800], R7 ;  /* 0x03880007020075a7 */ /* 0x0022a400080011ff */
[----:B--2---:R-:W-:Y:S05]  /*3040*/  @!P0 NANOSLEEP.SYNCS 0x989680 ;  /* 0x009896800000895d */ /* 0x004fea0003900000 */
[----:B------:R-:W2:Y:S02]  /*3050*/  @!P0 SYNCS.PHASECHK.TRANS64 P0, [R2+URZ+0x38800], R7 ;  /* 0x03880007020085a7 */ /* 0x000ea400080010ff */
[----:B--2---:R-:W-:Y:S05]  /*3060*/  @!P0 BRA `(.L_x_44) ;  /* 0xfffffffc00f08947 */ /* 0x004fea000383ffff */
[----:B------:R-:W-:Y:S05]  /*3070*/  BRA `(.L_x_45) ;  /* 0xffffffdc005c7947 */ /* 0x000fea000383ffff */
.L_x_19:
[----:B------:R-:W-:Y:S02]  /*3080*/  MOV R8, UR10 ;  /* 0x0000000a00087c02 */ /* 0x000fe40008000f00 */
[----:B------:R-:W-:Y:S02]  /*3090*/  MOV R9, UR10 ;  /* 0x0000000a00097c02 */ /* 0x000fe40008000f00 */
[----:B------:R-:W-:-:S07]  /*30a0*/  MOV R0, UR9 ;  /* 0x0000000900007c02 */ /* 0x000fce0008000f00 */
.L_x_46:
[----:B-1----:R1:W2:Y:S02]  /*30b0*/  SYNCS.PHASECHK.TRANS64.TRYWAIT P0, [R0+URZ+0x38900], R9 ;  /* 0x03890009000075a7 */ /* 0x0022a400080011ff */
[----:B--2---:R-:W-:Y:S05]  /*30c0*/  @!P0 NANOSLEEP.SYNCS 0x989680 ;  /* 0x009896800000895d */ /* 0x004fea0003900000 */
[----:B------:R-:W2:Y:S02]  /*30d0*/  @!P0 SYNCS.PHASECHK.TRANS64 P0, [R0+URZ+0x38900], R9 ;  /* 0x03890009000085a7 */ /* 0x000ea400080010ff */
[----:B--2---:R-:W-:Y:S05]  /*30e0*/  @!P0 BRA `(.L_x_46) ;  /* 0xfffffffc00f08947 */ /* 0x004fea000383ffff */
[----:B------:R-:W-:Y:S05]  /*30f0*/  BRA `(.L_x_47) ;  /* 0xffffffe000207947 */ /* 0x000fea000383ffff */
.L_x_20:
[----:B------:R-:W-:Y:S02]  /*3100*/  MOV R2, UR10 ;  /* 0x0000000a00027c02 */ /* 0x000fe40008000f00 */
[----:B------:R-:W-:Y:S07]  /*3110*/  MOV R8, R9 ;  /* 0x0000000900087202 */ /* 0x000fee0000000f00 */
.L_x_48:
[----:B-1----:R1:W2:Y:S02]  /*3120*/  SYNCS.PHASECHK.TRANS64.TRYWAIT P0, [R2+URZ+0x388a0], R9 ;  /* 0x0388a009020075a7 */ /* 0x0022a400080011ff */
[----:B--2---:R-:W-:Y:S05]  /*3130*/  @!P0 NANOSLEEP.SYNCS 0x989680 ;  /* 0x009896800000895d */ /* 0x004fea0003900000 */
[----:B------:R-:W2:Y:S02]  /*3140*/  @!P0 SYNCS.PHASECHK.TRANS64 P0, [R2+URZ+0x388a0], R9 ;  /* 0x0388a009020085a7 */ /* 0x000ea400080010ff */
[----:B--2---:R-:W-:Y:S05]  /*3150*/  @!P0 BRA `(.L_x_48) ;  /* 0xfffffffc00f08947 */ /* 0x004fea000383ffff */
[----:B------:R-:W-:Y:S05]  /*3160*/  BRA `(.L_x_49) ;  /* 0xffffffe000247947 */ /* 0x000fea000383ffff */
.L_x_22:
[----:B------:R-:W-:Y:S02]  /*3170*/  MOV R2, UR13 ;  /* 0x0000000d00027c02 */ /* 0x000fe40008000f00 */
[----:B------:R-:W-:Y:S07]  /*3180*/  MOV R8, R9 ;  /* 0x0000000900087202 */ /* 0x000fee0000000f00 */
.L_x_50:
[----:B-1----:R1:W2:Y:S02]  /*3190*/  SYNCS.PHASECHK.TRANS64.TRYWAIT P0, [R2+URZ+0x388a0], R9 ;  /* 0x0388a009020075a7 */ /* 0x0022a400080011ff */
[----:B--2---:R-:W-:Y:S05]  /*31a0*/  @!P0 NANOSLEEP.SYNCS 0x989680 ;  /* 0x009896800000895d */ /* 0x004fea0003900000 */
[----:B------:R-:W2:Y:S02]  /*31b0*/  @!P0 SYNCS.PHASECHK.TRANS64 P0, [R2+URZ+0x388a0], R9 ;  /* 0x0388a009020085a7 */ /* 0x000ea400080010ff */
[----:B--2---:R-:W-:Y:S05]  /*31c0*/  @!P0 BRA `(.L_x_50) ;  /* 0xfffffffc00f08947 */ /* 0x004fea000383ffff */
[----:B------:R-:W-:Y:S05]  /*31d0*/  BRA `(.L_x_51) ;  /* 0xffffffe000e47947 */ /* 0x000fea000383ffff */
.L_x_26:
[-C--:B------:R-:W-:Y:S02]  /*31e0*/  MOV R20, R13.reuse ;  /* 0x0000000d00147202 */ /* 0x080fe40000000f00 */
[----:B------:R-:W-:-:S07]  /*31f0*/  MOV R21, R13 ;  /* 0x0000000d00157202 */ /* 0x000fce0000000f00 */
.L_x_52:
[----:B-1----:R1:W2:Y:S02]  /*3200*/  SYNCS.PHASECHK.TRANS64.TRYWAIT P0, [R16+URZ+0x50], R21 ;  /* 0x00005015100075a7 */ /* 0x0022a400080011ff */
[----:B--2---:R-:W-:Y:S05]  /*3210*/  @!P0 NANOSLEEP.SYNCS 0x989680 ;  /* 0x009896800000895d */ /* 0x004fea0003900000 */
[----:B------:R-:W2:Y:S02]  /*3220*/  @!P0 SYNCS.PHASECHK.TRANS64 P0, [R16+URZ+0x50], R21 ;  /* 0x00005015100085a7 */ /* 0x000ea400080010ff */
[----:B--2---:R-:W-:Y:S05]  /*3230*/  @!P0 BRA `(.L_x_52) ;  /* 0xfffffffc00f08947 */ /* 0x004fea000383ffff */
[----:B------:R-:W-:Y:S05]  /*3240*/  BRA `(.L_x_53) ;  /* 0xffffffe800547947 */ /* 0x000fea000383ffff */
.L_x_27:
[-C--:B------:R-:W-:Y:S02]  /*3250*/  MOV R18, R17.reuse ;  /* 0x0000001100127202 */ /* 0x080fe40000000f00 */
[----:B------:R-:W-:-:S07]  /*3260*/  MOV R19, R17 ;  /* 0x0000001100137202 */ /* 0x000fce0000000f00 */
.L_x_54:
[----:B-1----:R1:W2:Y:S02]  /*3270*/  SYNCS.PHASECHK.TRANS64.TRYWAIT P0, [R11+URZ+0x50], R19 ;  /* 0x000050130b0075a7 */ /* 0x0022a400080011ff */
[----:B--2---:R-:W-:Y:S05]  /*3280*/  @!P0 NANOSLEEP.SYNCS 0x989680 ;  /* 0x009896800000895d */ /* 0x004fea0003900000 */
[----:B------:R-:W2:Y:S02]  /*3290*/  @!P0 SYNCS.PHASECHK.TRANS64 P0, [R11+URZ+0x50], R19 ;  /* 0x000050130b0085a7 */ /* 0x000ea400080010ff */
[----:B--2---:R-:W-:Y:S05]  /*32a0*/  @!P0 BRA `(.L_x_54) ;  /* 0xfffffffc00f08947 */ /* 0x004fea000383ffff */
[----:B------:R-:W-:Y:S05]  /*32b0*/  BRA `(.L_x_55) ;  /* 0xffffffec000c7947 */ /* 0x000fea000383ffff */
.L_x_28:
[-C--:B------:R-:W-:Y:S02]  /*32c0*/  MOV R24, R17.reuse ;  /* 0x0000001100187202 */ /* 0x080fe40000000f00 */
[----:B------:R-:W-:-:S07]  /*32d0*/  MOV R25, R17 ;  /* 0x0000001100197202 */ /* 0x000fce0000000f00 */
.L_x_56:
[----:B-1----:R1:W2:Y:S02]  /*32e0*/  SYNCS.PHASECHK.TRANS64.TRYWAIT P1, [R9+URZ+0x50], R25 ;  /* 0x00005019090075a7 */ /* 0x0022a400080211ff */
[----:B--2---:R-:W-:Y:S05]  /*32f0*/  @!P1 NANOSLEEP.SYNCS 0x989680 ;  /* 0x009896800000995d */ /* 0x004fea0003900000 */
[----:B------:R-:W2:Y:S02]  /*3300*/  @!P1 SYNCS.PHASECHK.TRANS64 P1, [R9+URZ+0x50], R25 ;  /* 0x00005019090095a7 */ /* 0x000ea400080210ff */
[----:B--2---:R-:W-:Y:S05]  /*3310*/  @!P1 BRA `(.L_x_56) ;  /* 0xfffffffc00f09947 */ /* 0x004fea000383ffff */
[----:B------:R-:W-:Y:S05]  /*3320*/  BRA `(.L_x_57) ;  /* 0xffffffec00807947 */ /* 0x000fea000383ffff */
.L_x_29:
[-C--:B------:R-:W-:Y:S02]  /*3330*/  MOV R24, R10.reuse ;  /* 0x0000000a00187202 */ /* 0x080fe40000000f00 */
[----:B-1----:R-:W-:-:S07]  /*3340*/  MOV R25, R10 ;  /* 0x0000000a00197202 */ /* 0x002fce0000000f00 */
.L_x_58:
[----:B-1----:R1:W2:Y:S02]  /*3350*/  SYNCS.PHASECHK.TRANS64.TRYWAIT P0, [R13+URZ+0x50], R25 ;  /* 0x000050190d0075a7 */ /* 0x0022a400080011ff */
[----:B--2---:R-:W-:Y:S05]  /*3360*/  @!P0 NANOSLEEP.SYNCS 0x989680 ;  /* 0x009896800000895d */ /* 0x004fea0003900000 */
[----:B------:R-:W2:Y:S02]  /*3370*/  @!P0 SYNCS.PHASECHK.TRANS64 P0, [R13+URZ+0x50], R25 ;  /* 0x000050190d0085a7 */ /* 0x000ea400080010ff */
[----:B--2---:R-:W-:Y:S05]  /*3380*/  @!P0 BRA `(.L_x_58) ;  /* 0xfffffffc00f08947 */ /* 0x004fea000383ffff */
[----:B------:R-:W-:Y:S05]  /*3390*/  BRA `(.L_x_59) ;  /* 0xffffffec00d07947 */ /* 0x000fea000383ffff */
.L_x_34:
[-C--:B------:R-:W-:Y:S02]  /*33a0*/  MOV R4, R2.reuse ;  /* 0x0000000200047202 */ /* 0x080fe40000000f00 */
[----:B------:R-:W-:-:S07]  /*33b0*/  MOV R5, R2 ;  /* 0x0000000200057202 */ /* 0x000fce0000000f00 */
.L_x_60:
[----:B-1----:R1:W2:Y:S02]  /*33c0*/  SYNCS.PHASECHK.TRANS64.TRYWAIT P0, [R3+URZ+0x388f0], R5 ;  /* 0x0388f005030075a7 */ /* 0x0022a400080011ff */
[----:B--2---:R-:W-:Y:S05]  /*33d0*/  @!P0 NANOSLEEP.SYNCS 0x989680 ;  /* 0x009896800000895d */ /* 0x004fea0003900000 */
[----:B------:R-:W2:Y:S02]  /*33e0*/  @!P0 SYNCS.PHASECHK.TRANS64 P0, [R3+URZ+0x388f0], R5 ;  /* 0x0388f005030085a7 */ /* 0x000ea400080010ff */
[----:B--2---:R-:W-:Y:S05]  /*33f0*/  @!P0 BRA `(.L_x_60) ;  /* 0xfffffffc00f08947 */ /* 0x004fea000383ffff */
[----:B------:R-:W-:Y:S05]  /*3400*/  BRA `(.L_x_61) ;  /* 0xfffffff000f07947 */ /* 0x000fea000383ffff */
        .weak           $__internal_0_$__cuda_sm10x_tcgen05_guardrail_trap_col_being_dealloced_not_returned_by_alloc
        .type           $__internal_0_$__cuda_sm10x_tcgen05_guardrail_trap_col_being_dealloced_not_returned_by_alloc,@function
        .size           $__internal_0_$__cuda_sm10x_tcgen05_guardrail_trap_col_being_dealloced_not_returned_by_alloc,($__internal_1_$__cuda_sm10x_tcgen05_guardrail_trap_phase_invalid_during_alloc - $__internal_0_$__cuda_sm10x_tcgen05_guardrail_trap_col_being_dealloced_not_returned_by_alloc)
$__internal_0_$__cuda_sm10x_tcgen05_guardrail_trap_col_being_dealloced_not_returned_by_alloc:
[----:B------:R-:W-:Y:S05]  /*3410*/  BPT.TRAP 0x1 ;  /* 0x000000040000795c */ /* 0x000fea0000300000 */
[----:B------:R-:W-:-:S04]  /*3420*/  HFMA2 R3, -RZ, RZ, 0, 0 ;  /* 0x00000000ff037431 */ /* 0x000fc800000001ff */
[----:B------:R-:W-:Y:S05]  /*3430*/  RET.REL.NODEC R2 `(_ZN9deep_gemm24sm100_fp8_gemm_1d1d_implILN4cute4UMMA5MajorE0ELS3_0ELj0ELj4096ELj7168ELj128ELj32ELj128ELj1ELj128ELj128ELj64ELj10ELj128ELj128ELj1ELb0ELj128ELNS_8GemmTypeE0ELb0EN7cutlass10bfloat16_tENS_16EpilogueIdentityEEEvPijjj14CUtensorMap_stS9_S9_S9_S9_) ;  /* 0xffffffc802f07950 */ /* 0x000fea0003c3ffff */
        .weak           $__internal_1_$__cuda_sm10x_tcgen05_guardrail_trap_phase_invalid_during_alloc
        .type           $__internal_1_$__cuda_sm10x_tcgen05_guardrail_trap_phase_invalid_during_alloc,@function
        .size           $__internal_1_$__cuda_sm10x_tcgen05_guardrail_trap_phase_invalid_during_alloc,($__internal_2_$__cuda_sm10x_tcgen05_guardrail_trap_unallocated_columns_being_dealloced - $__internal_1_$__cuda_sm10x_tcgen05_guardrail_trap_phase_invalid_during_alloc)
$__internal_1_$__cuda_sm10x_tcgen05_guardrail_trap_phase_invalid_during_alloc:
[----:B------:R-:W-:Y:S05]  /*3440*/  BPT.TRAP 0x1 ;  /* 0x000000040000795c */ /* 0x000fea0000300000 */
[----:B------:R-:W-:-:S04]  /*3450*/  MOV R3, 0x0 ;  /* 0x0000000000037802 */ /* 0x000fc80000000f00 */
[----:B------:R-:W-:Y:S05]  /*3460*/  RET.REL.NODEC R2 `(_ZN9deep_gemm24sm100_fp8_gemm_1d1d_implILN4cute4UMMA5MajorE0ELS3_0ELj0ELj4096ELj7168ELj128ELj32ELj128ELj1ELj128ELj128ELj64ELj10ELj128ELj128ELj1ELb0ELj128ELNS_8GemmTypeE0ELb0EN7cutlass10bfloat16_tENS_16EpilogueIdentityEEEvPijjj14CUtensorMap_stS9_S9_S9_S9_) ;  /* 0xffffffc802e47950 */ /* 0x000fea0003c3ffff */
        .weak           $__internal_2_$__cuda_sm10x_tcgen05_guardrail_trap_unallocated_columns_being_dealloced
        .type           $__internal_2_$__cuda_sm10x_tcgen05_guardrail_trap_unallocated_columns_being_dealloced,@function
        .size           $__internal_2_$__cuda_sm10x_tcgen05_guardrail_trap_unallocated_columns_being_dealloced,($__internal_3_$__cuda_sm20_div_u16 - $__internal_2_$__cuda_sm10x_tcgen05_guardrail_trap_unallocated_columns_being_dealloced)
$__internal_2_$__cuda_sm10x_tcgen05_guardrail_trap_unallocated_columns_being_dealloced:
[----:B------:R-:W-:Y:S05]  /*3470*/  BPT.TRAP 0x1 ;  /* 0x000000040000795c */ /* 0x000fea0000300000 */
[----:B------:R-:W-:-:S04]  /*3480*/  HFMA2 R3, -RZ, RZ, 0, 0 ;  /* 0x00000000ff037431 */ /* 0x000fc800000001ff */
[----:B------:R-:W-:Y:S05]  /*3490*/  RET.REL.NODEC R2 `(_ZN9deep_gemm24sm100_fp8_gemm_1d1d_implILN4cute4UMMA5MajorE0ELS3_0ELj0ELj4096ELj7168ELj128ELj32ELj128ELj1ELj128ELj128ELj64ELj10ELj128ELj128ELj1ELb0ELj128ELNS_8GemmTypeE0ELb0EN7cutlass10bfloat16_tENS_16EpilogueIdentityEEEvPijjj14CUtensorMap_stS9_S9_S9_S9_) ;  /* 0xffffffc802d87950 */ /* 0x000fea0003c3ffff */
        .weak           $__internal_3_$__cuda_sm20_div_u16
        .type           $__internal_3_$__cuda_sm20_div_u16,@function
        .size           $__internal_3_$__cuda_sm20_div_u16,(.L_x_66 - $__internal_3_$__cuda_sm20_div_u16)
$__internal_3_$__cuda_sm20_div_u16:
[----:B------:R-:W1:Y:S01]  /*34a0*/  I2F.U16 R8, R3 ;  /* 0x0000000300087306 */ /* 0x000e620000101000 */
[----:B------:R-:W-:-:S07]  /*34b0*/  IMAD.MOV.U32 R6, RZ, RZ, 0x4b800000 ;  /* 0x4b800000ff067424 */ /* 0x000fce00078e00ff */
[----:B------:R-:W-:Y:S01]  /*34c0*/  I2F.U16.RZ R9, R4 ;  /* 0x0000000400097306 */ /* 0x000fe2000010d000 */
[C---:B-1----:R-:W-:Y:S02]  /*34d0*/  FSETP.GEU.AND P1, PT, |R8|.reuse, 1.175494350822287508e-38, PT ;  /* 0x008000000800780b */ /* 0x042fe40003f2e200 */
[----:B------:R-:W-:Y:S02]  /*34e0*/  FSETP.GT.AND P2, PT, |R8|, 8.50705917302346158658e+37, PT ;  /* 0x7e8000000800780b */ /* 0x000fe40003f44200 */
[----:B------:R-:W-:Y:S02]  /*34f0*/  FSEL R6, R6, 1, !P1 ;  /* 0x3f80000006067808 */ /* 0x000fe40004800000 */
[----:B------:R-:W-:Y:S02]  /*3500*/  ISETP.NE.U32.AND P1, PT, R3, RZ, PT ;  /* 0x000000ff0300720c */ /* 0x000fe40003f25070 */
[----:B------:R-:W-:-:S05]  /*3510*/  FSEL R6, R6, 0.25, !P2 ;  /* 0x3e80000006067808 */ /* 0x000fca0005000000 */
[----:B------:R-:W-:-:S06]  /*3520*/  FMUL R8, R8, R6 ;  /* 0x0000000608087220 */ /* 0x000fcc0000400000 */
[----:B------:R-:W1:Y:S02]  /*3530*/  MUFU.RCP R8, R8 ;  /* 0x0000000800087308 */ /* 0x000e640000001000 */
[----:B-1----:R-:W-:Y:S01]  /*3540*/  FMUL R6, R6, R8 ;  /* 0x0000000806067220 */ /* 0x002fe20000400000 */
[----:B------:R-:W-:-:S03]  /*3550*/  IMAD.MOV.U32 R8, RZ, RZ, R7 ;  /* 0x000000ffff087224 */ /* 0x000fc600078e0007 */
[----:B------:R-:W-:-:S04]  /*3560*/  VIADD R6, R6, 0x2 ;  /* 0x0000000206067836 */ /* 0x000fc80000000000 */
[----:B------:R-:W-:Y:S01]  /*3570*/  FMUL.RZ R6, R9, R6 ;  /* 0x0000000609067220 */ /* 0x000fe2000040c000 */
[----:B------:R-:W-:-:S05]  /*3580*/  HFMA2 R9, -RZ, RZ, 0, 0 ;  /* 0x00000000ff097431 */ /* 0x000fca00000001ff */
[----:B------:R-:W1:Y:S02]  /*3590*/  F2I.U32.TRUNC.NTZ R6, R6 ;  /* 0x0000000600067305 */ /* 0x000e64000020f000 */
[----:B-1----:R-:W-:Y:S02]  /*35a0*/  LOP3.LUT R6, R6, 0xffff, RZ, 0xc0, !PT ;  /* 0x0000ffff06067812 */ /* 0x002fe400078ec0ff */
[----:B------:R-:W-:Y:S01]  /*35b0*/  @!P1 MOV R6, 0xffffffff ;  /* 0xffffffff00069802 */ /* 0x000fe20000000f00 */
[----:B------:R-:W-:Y:S06]  /*35c0*/  RET.REL.NODEC R8 `(_ZN9deep_gemm24sm100_fp8_gemm_1d1d_implILN4cute4UMMA5MajorE0ELS3_0ELj0ELj4096ELj7168ELj128ELj32ELj128ELj1ELj128ELj128ELj64ELj10ELj128ELj128ELj1ELb0ELj128ELNS_8GemmTypeE0ELb0EN7cutlass10bfloat16_tENS_16EpilogueIdentityEEEvPijjj14CUtensorMap_stS9_S9_S9_S9_) ;  /* 0xffffffc8088c7950 */ /* 0x000fec0003c3ffff */
.L_x_62:
[----:B------:R-:W-:-:S00]  /*35d0*/  BRA `(.L_x_62) ;  /* 0xfffffffc00fc7947 */ /* 0x000fc0000383ffff */
[----:B------:R-:W-:-:S00]  /*35e0*/  NOP ;  /* 0x0000000000007918 */ /* 0x000fc00000000000 */
        /* <DEDUP_REMOVED lines=9> */
.L_x_66:


//--------------------- .nv.shared._ZN9deep_gemm24sm100_fp8_gemm_1d1d_implILN4cute4UMMA5MajorE0ELS3_0ELj0ELj4096ELj7168ELj128ELj32ELj128ELj1ELj128ELj128ELj64ELj10ELj128ELj128ELj1ELb0ELj128ELNS_8GemmTypeE0ELb0EN7cutlass10bfloat16_tENS_16EpilogueIdentityEEEvPijjj14CUtensorMap_stS9_S9_S9_S9_ --------------------------
	.section	.nv.shared._ZN9deep_gemm24sm100_fp8_gemm_1d1d_implILN4cute4UMMA5MajorE0ELS3_0ELj0ELj4096ELj7168ELj128ELj32ELj128ELj1ELj128ELj128ELj64ELj10ELj128ELj128ELj1ELb0ELj128ELNS_8GemmTypeE0ELb0EN7cutlass10bfloat16_tENS_16EpilogueIdentityEEEvPijjj14CUtensorMap_stS9_S9_S9_S9_,"aw",@nobits
	.sectionflags	@""
	.align	1024
	.zero		1024


//--------------------- .nv.shared.reserved.0     --------------------------
	.section	.nv.shared.reserved.0,"aw",@nobits
	.align	8
	.weak		__nv_reservedSMEM_offset_0_alias
	.size		__nv_reservedSMEM_offset_0_alias, 0, 64
	.other		__nv_reservedSMEM_offset_0_alias,@"STO_CUDA_RESERVED_SHARED STV_DEFAULT"
__nv_reservedSMEM_offset_0_alias:
	.zero		0
.nv.shared.reserved.0:
	.zero		64
	.weak		__nv_reservedSMEM_allocation_phase
	.type		__nv_reservedSMEM_allocation_phase,@object
	.size		__nv_reservedSMEM_allocation_phase,(.L_0 - __nv_reservedSMEM_allocation_phase)
__nv_reservedSMEM_allocation_phase:
	.zero		1
.L_0:
	.zero		7
	.weak		__nv_reservedSMEM_devtool_atexit_pc
	.type		__nv_reservedSMEM_devtool_atexit_pc,@object
	.size		__nv_reservedSMEM_devtool_atexit_pc,(__nv_reservedSMEM_allocation_mask - __nv_reservedSMEM_devtool_atexit_pc)
__nv_reservedSMEM_devtool_atexit_pc:
	.zero		8
	.weak		__nv_reservedSMEM_allocation_mask
	.type		__nv_reservedSMEM_allocation_mask,@object
	.size		__nv_reservedSMEM_allocation_mask,(.L_2 - __nv_reservedSMEM_allocation_mask)
__nv_reservedSMEM_allocation_mask:
	.zero		4
.L_2:


//--------------------- .nv.global                --------------------------
	.section	.nv.global,"aw",@nobits
.nv.global:
	.type		_ZN45_INTERNAL_f044f573_9_kernel_cu_c28e7406_964994cute1_E,@object
	.size		_ZN45_INTERNAL_f044f573_9_kernel_cu_c28e7406_964994cute1_E,(_ZN45_INTERNAL_f044f573_9_kernel_cu_c28e7406_964994cuda3std3__45__cpo6cbeginE - _ZN45_INTERNAL_f044f573_9_kernel_cu_c28e7406_964994cute1_E)
_ZN45_INTERNAL_f044f573_9_kernel_cu_c28e7406_964994cute1_E:
	.zero		1
	.type		_ZN45_INTERNAL_f044f573_9_kernel_cu_c28e7406_964994cuda3std3__45__cpo6cbeginE,@object
	.size		_ZN45_INTERNAL_f044f573_9_kernel_cu_c28e7406_964994cuda3std3__45__cpo6cbeginE,(_ZN45_INTERNAL_f044f573_9_kernel_cu_c28e7406_964994cuda3std3__48in_placeE - _ZN45_INTERNAL_f044f573_9_kernel_cu_c28e7406_964994cuda3std3__45__cpo6cbeginE)
_ZN45_INTERNAL_f044f573_9_kernel_cu_c28e7406_964994cuda3std3__45__cpo6cbeginE:
	.zero		1
	.type		_ZN45_INTERNAL_f044f573_9_kernel_cu_c28e7406_964994cuda3std3__48in_placeE,@object
	.size		_ZN45_INTERNAL_f044f573_9_kernel_cu_c28e7406_964994cuda3std3__48in_placeE,(_ZN45_INTERNAL_f044f573_9_kernel_cu_c28e7406_964994cuda3std6ranges3__45__cpo9iter_moveE - _ZN45_INTERNAL_f044f573_9_kernel_cu_c28e7406_964994cuda3std3__48in_placeE)
_ZN45_INTERNAL_f044f573_9_kernel_cu_c28e7406_964994cuda3std3__48in_placeE:
	.zero		1
	.type		_ZN45_INTERNAL_f044f573_9_kernel_cu_c28e7406_964994cuda3std6ranges3__45__cpo9iter_moveE,@object
	.size		_ZN45_INTERNAL_f044f573_9_kernel_cu_c28e7406_964994cuda3std6ranges3__45__cpo9iter_moveE,(_ZN45_INTERNAL_f044f573_9_kernel_cu_c28e7406_964994cuda3std3__45__cpo5beginE - _ZN45_INTERNAL_f044f573_9_kernel_cu_c28e7406_964994cuda3std6ranges3__45__cpo9iter_moveE)
_ZN45_INTERNAL_f044f573_9_kernel_cu_c28e7406_964994cuda3std6ranges3__45__cpo9iter_moveE:
	.zero		1
	.type		_ZN45_INTERNAL_f044f573_9_kernel_cu_c28e7406_964994cuda3std3__45__cpo5beginE,@object
	.size		_ZN45_INTERNAL_f044f573_9_kernel_cu_c28e7406_964994cuda3std3__45__cpo5beginE,(_ZN45_INTERNAL_f044f573_9_kernel_cu_c28e7406_964994cuda3std3__447_GLOBAL__N__f044f573_9_kernel_cu_c28e7406_964996ignoreE - _ZN45_INTERNAL_f044f573_9_kernel_cu_c28e7406_964994cuda3std3__45__cpo5beginE)
_ZN45_INTERNAL_f044f573_9_kernel_cu_c28e7406_964994cuda3std3__45__cpo5beginE:
	.zero		1
	.type		_ZN45_INTERNAL_f044f573_9_kernel_cu_c28e7406_964994cuda3std3__447_GLOBAL__N__f044f573_9_kernel_cu_c28e7406_964996ignoreE,@object
	.size		_ZN45_INTERNAL_f044f573_9_kernel_cu_c28e7406_964994cuda3std3__447_GLOBAL__N__f044f573_9_kernel_cu_c28e7406_964996ignoreE,(_ZN45_INTERNAL_f044f573_9_kernel_cu_c28e7406_964994cute7productE - _ZN45_INTERNAL_f044f573_9_kernel_cu_c28e7406_964994cuda3std3__447_GLOBAL__N__f044f573_9_kernel_cu_c28e7406_964996ignoreE)
_ZN45_INTERNAL_f044f573_9_kernel_cu_c28e7406_964994cuda3std3__447_GLOBAL__N__f044f573_9_kernel_cu_c28e7406_964996ignoreE:
	.zero		1
	.type		_ZN45_INTERNAL_f044f573_9_kernel_cu_c28e7406_964994cute7productE,@object
	.size		_ZN45_INTERNAL_f044f573_9_kernel_cu_c28e7406_964994cute7productE,(_ZN45_INTERNAL_f044f573_9_kernel_cu_c28e7406_964994cuda3std3__45__cpo3endE - _ZN45_INTERNAL_f044f573_9_kernel_cu_c28e7406_964994cute7productE)
_ZN45_INTERNAL_f044f573_9_kernel_cu_c28e7406_964994cute7productE:
	.zero		1
	.type		_ZN45_INTERNAL_f044f573_9_kernel_cu_c28e7406_964994cuda3std3__45__cpo3endE,@object
	.size		_ZN45_INTERNAL_f044f573_9_kernel_cu_c28e7406_964994cuda3std3__45__cpo3endE,(_ZN45_INTERNAL_f044f573_9_kernel_cu_c28e7406_964994cuda3std3__419piecewise_constructE - _ZN45_INTERNAL_f044f573_9_kernel_cu_c28e7406_964994cuda3std3__45__cpo3endE)
_ZN45_INTERNAL_f044f573_9_kernel_cu_c28e7406_964994cuda3std3__45__cpo3endE:
	.zero		1
	.type		_ZN45_INTERNAL_f044f573_9_kernel_cu_c28e7406_964994cuda3std3__419piecewise_constructE,@object
	.size		_ZN45_INTERNAL_f044f573_9_kernel_cu_c28e7406_964994cuda3std3__419piecewise_constructE,(_ZN45_INTERNAL_f044f573_9_kernel_cu_c28e7406_964994cuda3std3__45__cpo4cendE - _ZN45_INTERNAL_f044f573_9_kernel_cu_c28e7406_964994cuda3std3__419piecewise_constructE)
_ZN45_INTERNAL_f044f573_9_kernel_cu_c28e7406_964994cuda3std3__419piecewise_constructE:
	.zero		1
	.type		_ZN45_INTERNAL_f044f573_9_kernel_cu_c28e7406_964994cuda3std3__45__cpo4cendE,@object
	.size		_ZN45_INTERNAL_f044f573_9_kernel_cu_c28e7406_964994cuda3std3__45__cpo4cendE,(_ZN45_INTERNAL_f044f573_9_kernel_cu_c28e7406_964994cuda3std6ranges3__45__cpo4swapE - _ZN45_INTERNAL_f044f573_9_kernel_cu_c28e7406_964994cuda3std3__45__cpo4cendE)
_ZN45_INTERNAL_f044f573_9_kernel_cu_c28e7406_964994cuda3std3__45__cpo4cendE:
	.zero		1
	.type		_ZN45_INTERNAL_f044f573_9_kernel_cu_c28e7406_964994cuda3std6ranges3__45__cpo4swapE,@object
	.size		_ZN45_INTERNAL_f044f573_9_kernel_cu_c28e7406_964994cuda3std6ranges3__45__cpo4swapE,(.L_10 - _ZN45_INTERNAL_f044f573_9_kernel_cu_c28e7406_964994cuda3std6ranges3__45__cpo4swapE)
_ZN45_INTERNAL_f044f573_9_kernel_cu_c28e7406_964994cuda3std6ranges3__45__cpo4swapE:
	.zero		1
.L_10:


//--------------------- .nv.constant0._ZN9deep_gemm24sm100_fp8_gemm_1d1d_implILN4cute4UMMA5MajorE0ELS3_0ELj0ELj4096ELj7168ELj128ELj32ELj128ELj1ELj128ELj128ELj64ELj10ELj128ELj128ELj1ELb0ELj128ELNS_8GemmTypeE0ELb0EN7cutlass10bfloat16_tENS_16EpilogueIdentityEEEvPijjj14CUtensorMap_stS9_S9_S9_S9_ --------------------------
	.section	.nv.constant0._ZN9deep_gemm24sm100_fp8_gemm_1d1d_implILN4cute4UMMA5MajorE0ELS3_0ELj0ELj4096ELj7168ELj128ELj32ELj128ELj1ELj128ELj128ELj64ELj10ELj128ELj128ELj1ELb0ELj128ELNS_8GemmTypeE0ELb0EN7cutlass10bfloat16_tENS_16EpilogueIdentityEEEvPijjj14CUtensorMap_stS9_S9_S9_S9_,"a",@progbits
	.sectionflags	@""
	.align	4
.nv.constant0._ZN9deep_gemm24sm100_fp8_gemm_1d1d_implILN4cute4UMMA5MajorE0ELS3_0ELj0ELj4096ELj7168ELj128ELj32ELj128ELj1ELj128ELj128ELj64ELj10ELj128ELj128ELj1ELb0ELj128ELNS_8GemmTypeE0ELb0EN7cutlass10bfloat16_tENS_16EpilogueIdentityEEEvPijjj14CUtensorMap_stS9_S9_S9_S9_:
	.zero		1600


//--------------------- SYMBOLS --------------------------

	.type		.nv.reservedSmem.offset0,@object
	.size		.nv.reservedSmem.offset0,0x4
	.type		.nv.reservedSmem.cap,@object
	.size		.nv.reservedSmem.cap,0x4
